def matmul_kernel(
    a_ptr,
    b_ptr,
    c_ptr,
    M,
    N,
    K,
    stride_am,
    stride_ak,
    stride_bk,
    stride_bn,
    stride_cm,
    stride_cn,
    BLOCK_M: tl.constexpr,
    BLOCK_N: tl.constexpr,
    BLOCK_K: tl.constexpr,
    GROUP_M: tl.constexpr,
):
    pid = tl.program_id(axis=0)
    num_pid_m = tl.cdiv(M, BLOCK_M)
    num_pid_n = tl.cdiv(N, BLOCK_N)
    num_pid_in_group = GROUP_M * num_pid_n
    group_id = pid // num_pid_in_group
    first_pid_m = group_id * GROUP_M
    group_size_m = min(num_pid_m - first_pid_m, GROUP_M)
    pid_m = first_pid_m + ((pid % num_pid_in_group) % group_size_m)
    pid_n = (pid % num_pid_in_group) // group_size_m

    offs_am = (pid_m * BLOCK_M + tl.arange(0, BLOCK_M)) % M
    offs_bn = (pid_n * BLOCK_N + tl.arange(0, BLOCK_N)) % N
    offs_k = tl.arange(0, BLOCK_K)
    a_ptrs = a_ptr + offs_am[:, None] * stride_am + offs_k[None, :] * stride_ak
    b_ptrs = b_ptr + offs_k[:, None] * stride_bk + offs_bn[None, :] * stride_bn

    acc = tl.zeros((BLOCK_M, BLOCK_N), dtype=tl.float32)
    for kk in range(0, tl.cdiv(K, BLOCK_K)):
        a = tl.load(a_ptrs, mask=offs_k[None, :] < K - kk * BLOCK_K, other=0.0)
        b = tl.load(b_ptrs, mask=offs_k[:, None] < K - kk * BLOCK_K, other=0.0)
        acc = tl.dot(a, b, acc)
        a_ptrs += BLOCK_K * stride_ak
        b_ptrs += BLOCK_K * stride_bk

    c = acc.to(c_ptr.dtype.element_ty)
    offs_cm = pid_m * BLOCK_M + tl.arange(0, BLOCK_M)
    offs_cn = pid_n * BLOCK_N + tl.arange(0, BLOCK_N)
    c_ptrs = c_ptr + offs_cm[:, None] * stride_cm + offs_cn[None, :] * stride_cn
    mask = (offs_cm[:, None] < M) & (offs_cn[None, :] < N)
    tl.store(c_ptrs, c, mask=mask)

# config = {"BLOCK_K": 32, "BLOCK_M": 256, "BLOCK_N": 256, "GROUP_M": 8, "arch": "sm_100", "dtype": "fp8e4m3", "num_ctas": 4, "num_stages": 3, "num_warps": 4}
# arch = sm_100


// ===== COMPILED SASS (sm_100a) =====

	.target	sm_100a

	.elftype	@"ET_EXEC"


//--------------------- .note.nv.tkinfo           --------------------------
	.section	.note.nv.tkinfo,"",@"SHT_NOTE"
	.sectionflags	@"SHF_NOTE_NV_TKINFO"
	.tkinfo
        /*0018*/ 	.word	0x00000081
        /*0030*/ 	.string	""
        /*0030*/ 	.string	"ptxas-blackwell"
        /*0030*/ 	.string	"Cuda compilation tools, release 12.9, V12.9.86"
        /*0030*/ 	.string	"Build cuda_12.9.r12.9/compiler.36037853_0"
        /*0030*/ 	.string	"-v  -suppress-debug-info  -lineinfo  -arch sm_100a "



//--------------------- .note.nv.cuver            --------------------------
	.section	.note.nv.cuver,"",@"SHT_NOTE"
	.sectionflags	@"SHF_NOTE_NV_CUVER"
        /*0018*/ 	.short	0x0001
        /*001a*/ 	.short	0x0064
        /*001c*/ 	.short	0x0001
        /*001e*/ 	.short	0x0000
        /*0020*/ 	.short	0x0001
        /*0022*/ 	.short	0x0000


//--------------------- .nv.info                  --------------------------
	.section	.nv.info,"",@"SHT_CUDA_INFO"
	.align	4


	//----- nvinfo : EIATTR_REGCOUNT
	.align		4
        /*0000*/ 	.byte	0x04, 0x2f
        /*0002*/ 	.short	(.L_4 - .L_3)
	.align		4
.L_3:
        /*0004*/ 	.word	index@(matmul_kernel)
        /*0008*/ 	.word	0x000000fc


	//----- nvinfo : EIATTR_FRAME_SIZE
	.align		4
.L_4:
        /*000c*/ 	.byte	0x04, 0x11
        /*000e*/ 	.short	(.L_6 - .L_5)
	.align		4
.L_5:
        /*0010*/ 	.word	index@($__internal_2_$__cuda_sm10x_tcgen05_guardrail_trap_unallocated_columns_being_dealloced)
        /*0014*/ 	.word	0x00000000


	//----- nvinfo : EIATTR_FRAME_SIZE
	.align		4
.L_6:
        /*0018*/ 	.byte	0x04, 0x11
        /*001a*/ 	.short	(.L_8 - .L_7)
	.align		4
.L_7:
        /*001c*/ 	.word	index@($__internal_1_$__cuda_sm10x_tcgen05_guardrail_trap_phase_invalid_during_alloc)
        /*0020*/ 	.word	0x00000000


	//----- nvinfo : EIATTR_FRAME_SIZE
	.align		4
.L_8:
        /*0024*/ 	.byte	0x04, 0x11
        /*0026*/ 	.short	(.L_10 - .L_9)
	.align		4
.L_9:
        /*0028*/ 	.word	index@($__internal_0_$__cuda_sm10x_tcgen05_guardrail_trap_col_being_dealloced_not_returned_by_alloc)
        /*002c*/ 	.word	0x00000000


	//----- nvinfo : EIATTR_FRAME_SIZE
	.align		4
.L_10:
        /*0030*/ 	.byte	0x04, 0x11
        /*0032*/ 	.short	(.L_12 - .L_11)
	.align		4
.L_11:
        /*0034*/ 	.word	index@(matmul_kernel)
        /*0038*/ 	.word	0x00000000


	//----- nvinfo : EIATTR_MIN_STACK_SIZE
	.align		4
.L_12:
        /*003c*/ 	.byte	0x04, 0x12
        /*003e*/ 	.short	(.L_14 - .L_13)
	.align		4
.L_13:
        /*0040*/ 	.word	index@(matmul_kernel)
        /*0044*/ 	.word	0x00000000
.L_14:


//--------------------- .nv.info.matmul_kernel    --------------------------
	.section	.nv.info.matmul_kernel,"",@"SHT_CUDA_INFO"
	.sectionflags	@""
	.align	4


	//----- nvinfo : EIATTR_CUDA_API_VERSION
	.align		4
        /*0000*/ 	.byte	0x04, 0x37
        /*0002*/ 	.short	(.L_16 - .L_15)
.L_15:
        /*0004*/ 	.word	0x00000081


	//----- nvinfo : EIATTR_KPARAM_INFO
	.align		4
.L_16:
        /*0008*/ 	.byte	0x04, 0x17
        /*000a*/ 	.short	(.L_18 - .L_17)
.L_17:
        /*000c*/ 	.word	0x00000000
        /*0010*/ 	.short	0x000d
        /*0012*/ 	.short	0x0048
        /*0014*/ 	.byte	0x00, 0xf4, 0x21, 0x00


	//----- nvinfo : EIATTR_KPARAM_INFO
	.align		4
.L_18:
        /*0018*/ 	.byte	0x04, 0x17
        /*001a*/ 	.short	(.L_20 - .L_19)
.L_19:
        /*001c*/ 	.word	0x00000000
        /*0020*/ 	.short	0x000c
        /*0022*/ 	.short	0x0040
        /*0024*/ 	.byte	0x00, 0xf4, 0x21, 0x00


	//----- nvinfo : EIATTR_KPARAM_INFO
	.align		4
.L_20:
        /*0028*/ 	.byte	0x04, 0x17
        /*002a*/ 	.short	(.L_22 - .L_21)
.L_21:
        /*002c*/ 	.word	0x00000000
        /*0030*/ 	.short	0x000b
        /*0032*/ 	.short	0x0038
        /*0034*/ 	.byte	0x00, 0xf0, 0x11, 0x00


	//----- nvinfo : EIATTR_KPARAM_INFO
	.align		4
.L_22:
        /*0038*/ 	.byte	0x04, 0x17
        /*003a*/ 	.short	(.L_24 - .L_23)
.L_23:
        /*003c*/ 	.word	0x00000000
        /*0040*/ 	.short	0x000a
        /*0042*/ 	.short	0x0034
        /*0044*/ 	.byte	0x00, 0xf0, 0x11, 0x00


	//----- nvinfo : EIATTR_KPARAM_INFO
	.align		4
.L_24:
        /*0048*/ 	.byte	0x04, 0x17
        /*004a*/ 	.short	(.L_26 - .L_25)
.L_25:
        /*004c*/ 	.word	0x00000000
        /*0050*/ 	.short	0x0009
        /*0052*/ 	.short	0x0030
        /*0054*/ 	.byte	0x00, 0xf0, 0x11, 0x00


	//----- nvinfo : EIATTR_KPARAM_INFO
	.align		4
.L_26:
        /*0058*/ 	.byte	0x04, 0x17
        /*005a*/ 	.short	(.L_28 - .L_27)
.L_27:
        /*005c*/ 	.word	0x00000000
        /*0060*/ 	.short	0x0008
        /*0062*/ 	.short	0x002c
        /*0064*/ 	.byte	0x00, 0xf0, 0x11, 0x00


	//----- nvinfo : EIATTR_KPARAM_INFO
	.align		4
.L_28:
        /*0068*/ 	.byte	0x04, 0x17
        /*006a*/ 	.short	(.L_30 - .L_29)
.L_29:
        /*006c*/ 	.word	0x00000000
        /*0070*/ 	.short	0x0007
        /*0072*/ 	.short	0x0028
        /*0074*/ 	.byte	0x00, 0xf0, 0x11, 0x00


	//----- nvinfo : EIATTR_KPARAM_INFO
	.align		4
.L_30:
        /*0078*/ 	.byte	0x04, 0x17
        /*007a*/ 	.short	(.L_32 - .L_31)
.L_31:
        /*007c*/ 	.word	0x00000000
        /*0080*/ 	.short	0x0006
        /*0082*/ 	.short	0x0024
        /*0084*/ 	.byte	0x00, 0xf0, 0x11, 0x00


	//----- nvinfo : EIATTR_KPARAM_INFO
	.align		4
.L_32:
        /*0088*/ 	.byte	0x04, 0x17
        /*008a*/ 	.short	(.L_34 - .L_33)
.L_33:
        /*008c*/ 	.word	0x00000000
        /*0090*/ 	.short	0x0005
        /*0092*/ 	.short	0x0020
        /*0094*/ 	.byte	0x00, 0xf0, 0x11, 0x00


	//----- nvinfo : EIATTR_KPARAM_INFO
	.align		4
.L_34:
        /*0098*/ 	.byte	0x04, 0x17
        /*009a*/ 	.short	(.L_36 - .L_35)
.L_35:
        /*009c*/ 	.word	0x00000000
        /*00a0*/ 	.short	0x0004
        /*00a2*/ 	.short	0x001c
        /*00a4*/ 	.byte	0x00, 0xf0, 0x11, 0x00


	//----- nvinfo : EIATTR_KPARAM_INFO
	.align		4
.L_36:
        /*00a8*/ 	.byte	0x04, 0x17
        /*00aa*/ 	.short	(.L_38 - .L_37)
.L_37:
        /*00ac*/ 	.word	0x00000000
        /*00b0*/ 	.short	0x0003
        /*00b2*/ 	.short	0x0018
        /*00b4*/ 	.byte	0x00, 0xf0, 0x11, 0x00


	//----- nvinfo : EIATTR_KPARAM_INFO
	.align		4
.L_38:
        /*00b8*/ 	.byte	0x04, 0x17
        /*00ba*/ 	.short	(.L_40 - .L_39)
.L_39:
        /*00bc*/ 	.word	0x00000000
        /*00c0*/ 	.short	0x0002
        /*00c2*/ 	.short	0x0010
        /*00c4*/ 	.byte	0x00, 0xf4, 0x21, 0x00


	//----- nvinfo : EIATTR_KPARAM_INFO
	.align		4
.L_40:
        /*00c8*/ 	.byte	0x04, 0x17
        /*00ca*/ 	.short	(.L_42 - .L_41)
.L_41:
        /*00cc*/ 	.word	0x00000000
        /*00d0*/ 	.short	0x0001
        /*00d2*/ 	.short	0x0008
        /*00d4*/ 	.byte	0x00, 0xf4, 0x21, 0x00


	//----- nvinfo : EIATTR_KPARAM_INFO
	.align		4
.L_42:
        /*00d8*/ 	.byte	0x04, 0x17
        /*00da*/ 	.short	(.L_44 - .L_43)
.L_43:
        /*00dc*/ 	.word	0x00000000
        /*00e0*/ 	.short	0x0000
        /*00e2*/ 	.short	0x0000
        /*00e4*/ 	.byte	0x00, 0xf4, 0x21, 0x00


	//----- nvinfo : EIATTR_EXPLICIT_CLUSTER
	.align		4
.L_44:
        /*00e8*/ 	.byte	0x01, 0x3e
	.zero		2


	//----- nvinfo : EIATTR_CTA_PER_CLUSTER
	.align		4
        /*00ec*/ 	.byte	0x04, 0x3d
        /*00ee*/ 	.short	(.L_46 - .L_45)
.L_45:
        /*00f0*/ 	.word	0x00000004
        /*00f4*/ 	.word	0x00000001
        /*00f8*/ 	.word	0x00000001


	//----- nvinfo : EIATTR_AT_ENTRY_FRAGMENTS
	.align		4
.L_46:
        /*00fc*/ 	.byte	0x04, 0x4f
        /*00fe*/ 	.short	(.L_48 - .L_47)


	//   ....[0]....
.L_47:
        /*0100*/ 	.word	0x00000004


	//----- nvinfo : EIATTR_RESERVED_SMEM_USED
	.align		4
.L_48:
        /*0104*/ 	.byte	0x01, 0x41
	.zero		2


	//----- nvinfo : EIATTR_SPARSE_MMA_MASK
	.align		4
        /*0108*/ 	.byte	0x03, 0x50
        /*010a*/ 	.short	0x0000


	//----- nvinfo : EIATTR_TCGEN05_1CTA_USED
	.align		4
        /*010c*/ 	.byte	0x01, 0x51
	.zero		2


	//----- nvinfo : EIATTR_MAXREG_COUNT
	.align		4
        /*0110*/ 	.byte	0x03, 0x1b
        /*0112*/ 	.short	0x00ff


	//----- nvinfo : EIATTR_NUM_BARRIERS
	.align		4
        /*0114*/ 	.byte	0x02, 0x4c
        /*0116*/ 	.byte	0x01
	.zero		1


	//----- nvinfo : EIATTR_INT_WARP_WIDE_INSTR_OFFSETS
	.align		4
        /*0118*/ 	.byte	0x04, 0x31
        /*011a*/ 	.short	(.L_50 - .L_49)


	//   ....[0]....
.L_49:
        /*011c*/ 	.word	0x00002210


	//   ....[1]....
        /*0120*/ 	.word	0x00002250


	//   ....[2]....
        /*0124*/ 	.word	0x00004890


	//   ....[3]....
        /*0128*/ 	.word	0x0000b3d0


	//   ....[4]....
        /*012c*/ 	.word	0x0000b420


	//----- nvinfo : EIATTR_COOP_GROUP_MASK_REGIDS
	.align		4
.L_50:
        /*0130*/ 	.byte	0x04, 0x29
        /*0132*/ 	.short	(.L_52 - .L_51)


	//   ....[0]....
.L_51:
        /*0134*/ 	.word	0xffffffff


	//   ....[1]....
        /*0138*/ 	.word	0xffffffff


	//   ....[2]....
        /*013c*/ 	.word	0xffffffff


	//   ....[3]....
        /*0140*/ 	.word	0xffffffff


	//----- nvinfo : EIATTR_COOP_GROUP_INSTR_OFFSETS
	.align		4
.L_52:
        /*0144*/ 	.byte	0x04, 0x28
        /*0146*/ 	.short	(.L_54 - .L_53)


	//   ....[0]....
.L_53:
        /*0148*/ 	.word	0x00000070


	//   ....[1]....
        /*014c*/ 	.word	0x00000330


	//   ....[2]....
        /*0150*/ 	.word	0x0000b260


	//   ....[3]....
        /*0154*/ 	.word	0x0000b4d0


	//----- nvinfo : EIATTR_VRC_CTA_INIT_COUNT
	.align		4
.L_54:
        /*0158*/ 	.byte	0x02, 0x4a
        /*015a*/ 	.byte	0x80
	.zero		1


	//----- nvinfo : EIATTR_MBARRIER_INSTR_OFFSETS
	.align		4
        /*015c*/ 	.byte	0x04, 0x39
        /*015e*/ 	.short	(.L_56 - .L_55)


	//   ....[0]....
.L_55:
        /*0160*/ 	.word	0x00002400
        /*0164*/ 	.word	0x000000ff
        /*0168*/ 	.word	0x00000000
        /*016c*/ 	.short	0x0100
        /*016e*/ 	.byte	0x0d
	.zero		1


	//   ....[1]....
        /*0170*/ 	.word	0x000048f0
        /*0174*/ 	.word	0x000000ff
        /*0178*/ 	.word	0x00004008
        /*017c*/ 	.short	0x0100
        /*017e*/ 	.byte	0x10
	.zero		1


	//   ....[2]....
        /*0180*/ 	.word	0x00005030
        /*0184*/ 	.word	0x000000ff
        /*0188*/ 	.word	0x00000000
        /*018c*/ 	.short	0x010a
        /*018e*/ 	.byte	0x0d
	.zero		1


	//   ....[3]....
        /*0190*/ 	.word	0x00006cf0
        /*0194*/ 	.word	0x000000ff
        /*0198*/ 	.word	0x00000000
        /*019c*/ 	.short	0x010a
        /*019e*/ 	.byte	0x0d
	.zero		1


	//   ....[4]....
        /*01a0*/ 	.word	0x00006e70
        /*01a4*/ 	.word	0x000000ff
        /*01a8*/ 	.word	0x00004000
        /*01ac*/ 	.short	0x0108
        /*01ae*/ 	.byte	0x10
	.zero		1


	//   ....[5]....
        /*01b0*/ 	.word	0x00006f20
        /*01b4*/ 	.word	0x000000ff
        /*01b8*/ 	.word	0x00004008
        /*01bc*/ 	.short	0x0108
        /*01be*/ 	.byte	0x10
	.zero		1


	//   ....[6]....
        /*01c0*/ 	.word	0x0000b4f0
        /*01c4*/ 	.word	0x000000ff
        /*01c8*/ 	.word	0x00000000
        /*01cc*/ 	.short	0x010a
        /*01ce*/ 	.byte	0x0d
	.zero		1


	//   ....[7]....
        /*01d0*/ 	.word	0x0000b520
        /*01d4*/ 	.word	0x000000ff
        /*01d8*/ 	.word	0x00000000
        /*01dc*/ 	.short	0x010a
        /*01de*/ 	.byte	0x0d
	.zero		1


	//----- nvinfo : EIATTR_NUM_MBARRIERS
	.align		4
.L_56:
        /*01e0*/ 	.byte	0x03, 0x38
        /*01e2*/ 	.short	0x0002


	//----- nvinfo : EIATTR_EXIT_INSTR_OFFSETS
	.align		4
        /*01e4*/ 	.byte	0x04, 0x1c
        /*01e6*/ 	.short	(.L_58 - .L_57)


	//   ....[0]....
.L_57:
        /*01e8*/ 	.word	0x0000b4e0


	//----- nvinfo : EIATTR_REQNTID
	.align		4
.L_58:
        /*01ec*/ 	.byte	0x04, 0x10
        /*01ee*/ 	.short	(.L_60 - .L_59)
.L_59:
        /*01f0*/ 	.word	0x00000080
        /*01f4*/ 	.word	0x00000001
        /*01f8*/ 	.word	0x00000001


	//----- nvinfo : EIATTR_CRS_STACK_SIZE
	.align		4
.L_60:
        /*01fc*/ 	.byte	0x04, 0x1e
        /*01fe*/ 	.short	(.L_62 - .L_61)
.L_61:
        /*0200*/ 	.word	0x00000000


	//----- nvinfo : EIATTR_CBANK_PARAM_SIZE
	.align		4
.L_62:
        /*0204*/ 	.byte	0x03, 0x19
        /*0206*/ 	.short	0x0050


	//----- nvinfo : EIATTR_PARAM_CBANK
	.align		4
        /*0208*/ 	.byte	0x04, 0x0a
        /*020a*/ 	.short	(.L_64 - .L_63)
	.align		4
.L_63:
        /*020c*/ 	.word	index@(.nv.constant0.matmul_kernel)
        /*0210*/ 	.short	0x0380
        /*0212*/ 	.short	0x0050


	//----- nvinfo : EIATTR_SW_WAR
	.align		4
.L_64:
        /*0214*/ 	.byte	0x04, 0x36
        /*0216*/ 	.short	(.L_66 - .L_65)
.L_65:
        /*0218*/ 	.word	0x00000008
.L_66:


//--------------------- .nv.compat                --------------------------
	.section	.nv.compat,"",@"SHT_CUDA_COMPAT_INFO"
	.align	4
        /*0000*/ 	.byte	0x02, 0x02, 0x02, 0x00, 0x02, 0x05, 0x05, 0x00, 0x02, 0x03, 0x00, 0x00, 0x02, 0x06, 0x01, 0x00


//--------------------- .nv.callgraph             --------------------------
	.section	.nv.callgraph,"",@"SHT_CUDA_CALLGRAPH"
	.align	4
	.sectionentsize	8
	.align		4
        /*0000*/ 	.word	0x00000000
	.align		4
        /*0004*/ 	.word	0xffffffff
	.align		4
        /*0008*/ 	.word	0x00000000
	.align		4
        /*000c*/ 	.word	0xfffffffe
	.align		4
        /*0010*/ 	.word	0x00000000
	.align		4
        /*0014*/ 	.word	0xfffffffd
	.align		4
        /*0018*/ 	.word	0x00000000
	.align		4
        /*001c*/ 	.word	0xfffffffc


//--------------------- .text.matmul_kernel       --------------------------
	.section	.text.matmul_kernel,"ax",@progbits
	.align	128
        .global         matmul_kernel
        .type           matmul_kernel,@function
        .size           matmul_kernel,(.L_x_20 - matmul_kernel)
        .other          matmul_kernel,@"STO_CUDA_ENTRY STV_DEFAULT"
matmul_kernel:
.text.matmul_kernel:
[----:B------:R-:W0:Y:S01]  /*0000*/  LDC R1, c[0x0][0x37c] ;  /* 0x0000df00ff017b82 */ /* 0x000e220000000800 */
[----:B------:R-:W1:Y:S01]  /*0010*/  S2R R86, SR_TID.X ;  /* 0x0000000000567919 */ /* 0x000e620000002100 */
[----:B------:R-:W2:Y:S01]  /*0020*/  LDCU.64 UR18, c[0x0][0x358] ;  /* 0x00006b00ff1277ac */ /* 0x000ea20008000a00 */
[----:B-1----:R-:W-:-:S13]  /*0030*/  ISETP.GE.U32.AND P0, PT, R86, 0x20, PT ;  /* 0x000000205600780c */ /* 0x002fda0003f06070 */
[----:B------:R-:W-:Y:S02]  /*0040*/  VOTEU.ANY UP0, P0 ;  /* 0x0000000000ff7886 */ /* 0x000fe40000000100 */
[----:B0-2---:R-:W-:Y:S05]  /*0050*/  BRA.U UP0, `(.L_x_0) ;  /* 0x0000000100b87547 */ /* 0x005fea000b800000 */
[----:B------:R-:W0:Y:S01]  /*0060*/  S2UR UR6, SR_CgaCtaId ;  /* 0x00000000000679c3 */ /* 0x000e220000008800 */
[----:B------:R-:W-:Y:S01]  /*0070*/  NOP ;  /* 0x0000000000007918 */ /* 0x000fe20000000000 */
[----:B------:R-:W-:Y:S02]  /*0080*/  UMOV UR4, 0x40 ;  /* 0x0000004000047882 */ /* 0x000fe40000000000 */
[----:B0-----:R-:W-:-:S09]  /*0090*/  ULEA UR4, UR6, UR4, 0x18 ;  /* 0x0000000406047291 */ /* 0x001fd2000f8ec0ff */
[----:B------:R-:W0:Y:S01]  /*00a0*/  LDS.U8 R0, [UR4] ;  /* 0x00000004ff007984 */ /* 0x000e220008000000 */
[----:B------:R-:W-:Y:S02]  /*00b0*/  UMOV UR4, 0x400 ;  /* 0x0000040000047882 */ /* 0x000fe40000000000 */
[----:B------:R-:W-:Y:S01]  /*00c0*/  ULEA UR4, UR6, UR4, 0x18 ;  /* 0x0000000406047291 */ /* 0x000fe2000f8ec0ff */
[----:B0-----:R-:W-:-:S13]  /*00d0*/  ISETP.NE.AND P0, PT, R0, RZ, PT ;  /* 0x000000ff0000720c */ /* 0x001fda0003f05270 */
[----:B------:R-:W-:Y:S05]  /*00e0*/  @P0 BRA `(.L_x_1) ;  /* 0x00000000007c0947 */ /* 0x000fea0003800000 */
[----:B------:R-:W-:-:S13]  /*00f0*/  ELECT P0, URZ, PT ;  /* 0x0000000000ff782f */ /* 0x000fda0003800000 */
[----:B------:R-:W-:Y:S05]  /*0100*/  @!P0 BRA `(.L_x_2) ;  /* 0x0000000000848947 */ /* 0x000fea0003800000 */
[----:B------:R-:W-:Y:S01]  /*0110*/  UMOV UR5, 0x4 ;  /* 0x0000000400057882 */ /* 0x000fe20000000000 */
[----:B------:R-:W-:Y:S02]  /*0120*/  IMAD.MOV.U32 R4, RZ, RZ, 0x1 ;  /* 0x00000001ff047424 */ /* 0x000fe400078e00ff */
[----:B------:R-:W-:Y:S02]  /*0130*/  IMAD.MOV.U32 R5, RZ, RZ, 0xf ;  /* 0x0000000fff057424 */ /* 0x000fe400078e00ff */
[----:B------:R-:W-:Y:S04]  /*0140*/  DEPBAR.LE SB0, 0x36 ;  /* 0x00008d800000791a */ /* 0x000fe80000000000 */
[----:B------:R-:W0:Y:S02]  /*0150*/  UTCATOMSWS.FIND_AND_SET.ALIGN UP1, UR5, UR5 ;  /* 0x00000005000575e3 */ /* 0x000e240008020800 */
[----:B0-----:R-:W-:-:S04]  /*0160*/  PLOP3.LUT P0, PT, PT, PT, UP1, 0x80, 0x8 ;  /* 0x000000000008781c */ /* 0x001fc80003f0f018 */
[----:B------:R-:W-:-:S04]  /*0170*/  SEL R0, RZ, 0xffffffff, !P0 ;  /* 0xffffffffff007807 */ /* 0x000fc80004000000 */
[----:B------:R-:W-:Y:S01]  /*0180*/  ISETP.NE.AND P0, PT, R0, RZ, PT ;  /* 0x000000ff0000720c */ /* 0x000fe20003f05270 */
[----:B------:R-:W-:-:S12]  /*0190*/  IMAD.U32 R0, RZ, RZ, UR5 ;  /* 0x00000005ff007e24 */ /* 0x000fd8000f8e00ff */
[----:B------:R-:W-:Y:S05]  /*01a0*/  @P0 BRA `(.L_x_3) ;  /* 0x0000000000240947 */ /* 0x000fea0003800000 */
.L_x_4:
[----:B------:R-:W-:Y:S05]  /*01b0*/  NANOSLEEP 0x64 ;  /* 0x000000640000795d */ /* 0x000fea0003800000 */
[----:B------:R-:W-:-:S05]  /*01c0*/  UMOV UR5, 0x4 ;  /* 0x0000000400057882 */ /* 0x000fca0000000000 */
[----:B------:R-:W-:Y:S04]  /*01d0*/  DEPBAR.LE SB0, 0x36 ;  /* 0x00008d800000791a */ /* 0x000fe80000000000 */
[----:B------:R-:W0:Y:S02]  /*01e0*/  UTCATOMSWS.FIND_AND_SET.ALIGN UP1, UR5, UR5 ;  /* 0x00000005000575e3 */ /* 0x000e240008020800 */
[----:B0-----:R-:W-:-:S04]  /*01f0*/  PLOP3.LUT P0, PT, PT, PT, UP1, 0x80, 0x8 ;  /* 0x000000000008781c */ /* 0x001fc80003f0f018 */
[----:B------:R-:W-:-:S04]  /*0200*/  SEL R0, RZ, 0xffffffff, !P0 ;  /* 0xffffffffff007807 */ /* 0x000fc80004000000 */
[----:B------:R-:W-:Y:S01]  /*0210*/  ISETP.NE.AND P0, PT, R0, RZ, PT ;  /* 0x000000ff0000720c */ /* 0x000fe20003f05270 */
[----:B------:R-:W-:-:S12]  /*0220*/  IMAD.U32 R0, RZ, RZ, UR5 ;  /* 0x00000005ff007e24 */ /* 0x000fd8000f8e00ff */
[----:B------:R-:W-:Y:S05]  /*0230*/  @!P0 BRA `(.L_x_4) ;  /* 0xfffffffc00dc8947 */ /* 0x000fea000383ffff */
.L_x_3:
[C---:B------:R-:W-:Y:S01]  /*0240*/  VIADD R3, R0.reuse, 0x10 ;  /* 0x0000001000037836 */ /* 0x040fe20000000000 */
[----:B------:R-:W-:Y:S01]  /*0250*/  UMOV UR5, 0x50 ;  /* 0x0000005000057882 */ /* 0x000fe20000000000 */
[----:B------:R-:W-:Y:S01]  /*0260*/  SHF.L.U32 R2, R5, R0, RZ ;  /* 0x0000000005027219 */ /* 0x000fe200000006ff */
[----:B------:R-:W-:Y:S01]  /*0270*/  ULEA UR5, UR6, UR5, 0x18 ;  /* 0x0000000506057291 */ /* 0x000fe2000f8ec0ff */
[----:B------:R-:W-:Y:S01]  /*0280*/  IMAD.SHL.U32 R0, R0, 0x20, RZ ;  /* 0x0000002000007824 */ /* 0x000fe200078e00ff */
[----:B------:R-:W-:-:S04]  /*0290*/  SHF.L.U32 R3, R4, R3, RZ ;  /* 0x0000000304037219 */ /* 0x000fc800000006ff */
[----:B------:R-:W-:-:S05]  /*02a0*/  LOP3.LUT R2, R3, R2, RZ, 0xfc, !PT ;  /* 0x0000000203027212 */ /* 0x000fca00078efcff */
[----:B------:R0:W-:Y:S04]  /*02b0*/  ATOMS.OR RZ, [UR5], R2 ;  /* 0x00000002ffff798c */ /* 0x0001e8000b000005 */
[----:B------:R0:W-:Y:S01]  /*02c0*/  STS [UR4], R0 ;  /* 0x00000000ff007988 */ /* 0x0001e20008000804 */
[----:B------:R-:W-:Y:S05]  /*02d0*/  BRA `(.L_x_2) ;  /* 0x0000000000107947 */ /* 0x000fea0003800000 */
.L_x_1:
[----:B------:R-:W-:Y:S01]  /*02e0*/  IMAD.MOV.U32 R0, RZ, RZ, -0x1 ;  /* 0xffffffffff007424 */ /* 0x000fe200078e00ff */
[----:B------:R-:W-:-:S04]  /*02f0*/  MOV R2, 0x320 ;  /* 0x0000032000027802 */ /* 0x000fc80000000f00 */
[----:B------:R0:W-:Y:S03]  /*0300*/  STS [UR4], R0 ;  /* 0x00000000ff007988 */ /* 0x0001e60008000804 */
[----:B0-----:R-:W-:Y:S05]  /*0310*/  CALL.REL.NOINC `($__internal_1_$__cuda_sm10x_tcgen05_guardrail_trap_phase_invalid_during_alloc) ;  /* 0x000000b000987944 */ /* 0x001fea0003c00000 */
.L_x_2:
[----:B------:R-:W-:Y:S05]  /*0320*/  WARPSYNC.ALL ;  /* 0x0000000000007948 */ /* 0x000fea0003800000 */
[----:B------:R-:W-:Y:S01]  /*0330*/  NOP ;  /* 0x0000000000007918 */ /* 0x000fe20000000000 */
.L_x_0:
[----:B------:R-:W1:Y:S08]  /*0340*/  LDC.64 R42, c[0x0][0x398] ;  /* 0x0000e600ff2a7b82 */ /* 0x000e700000000a00 */
[----:B------:R-:W2:Y:S02]  /*0350*/  S2UR UR5, SR_CgaSize ;  /* 0x00000000000579c3 */ /* 0x000ea40000008a00 */
[----:B--2---:R-:W-:-:S12]  /*0360*/  UIMAD UR5, UR5, -0xa0, URZ ;  /* 0xffffff60050578a4 */ /* 0x004fd8000f8e02ff */
[----:B------:R-:W2:Y:S01]  /*0370*/  LDCU UR5, c[0x0][UR5+0x2b0] ;  /* 0x00005600050577ac */ /* 0x000ea20008000800 */
[----:B------:R-:W3:Y:S01]  /*0380*/  S2R R12, SR_CgaCtaId ;  /* 0x00000000000c7919 */ /* 0x000ee20000008800 */
[----:B------:R-:W-:Y:S02]  /*0390*/  SHF.R.U32.HI R179, RZ, 0x5, R86 ;  /* 0x00000005ffb37819 */ /* 0x000fe40000011656 */
[----:B------:R-:W-:Y:S01]  /*03a0*/  LOP3.LUT R146, R86, 0x7f, RZ, 0xc0, !PT ;  /* 0x0000007f56927812 */ /* 0x000fe200078ec0ff */
[----:B------:R-:W4:Y:S01]  /*03b0*/  S2UR UR4, SR_CTAID.X ;  /* 0x00000000000479c3 */ /* 0x000f220000002500 */
[----:B01----:R-:W-:Y:S01]  /*03c0*/  VIADD R0, R43, 0xff ;  /* 0x000000ff2b007836 */ /* 0x003fe20000000000 */
[----:B------:R-:W-:-:S04]  /*03d0*/  IABS R11, R42 ;  /* 0x0000002a000b7213 */ /* 0x000fc80000000000 */
[----:B------:R-:W-:Y:S02]  /*03e0*/  SHF.R.S32.HI R3, RZ, 0x1f, R0 ;  /* 0x0000001fff037819 */ /* 0x000fe40000011400 */
[----:B----4-:R-:W-:Y:S01]  /*03f0*/  I2FP.F32.U32 R5, UR4 ;  /* 0x0000000400057c45 */ /* 0x010fe20008201000 */
[----:B------:R-:W0:Y:S01]  /*0400*/  S2UR UR4, SR_CgaCtaId ;  /* 0x00000000000479c3 */ /* 0x000e220000008800 */
[----:B------:R-:W-:Y:S01]  /*0410*/  LEA.HI R3, R3, R0, RZ, 0x8 ;  /* 0x0000000003037211 */ /* 0x000fe200078f40ff */
[----:B---3--:R-:W-:Y:S02]  /*0420*/  IMAD.SHL.U32 R148, R12, 0x80, RZ ;  /* 0x000000800c947824 */ /* 0x008fe400078e00ff */
[----:B--2---:R-:W-:Y:S01]  /*0430*/  FMUL R5, R5, UR5 ;  /* 0x0000000505057c20 */ /* 0x004fe20008400000 */
[----:B------:R-:W-:-:S05]  /*0440*/  SHF.R.S32.HI R3, RZ, 0x8, R3 ;  /* 0x00000008ff037819 */ /* 0x000fca0000011403 */
[----:B------:R-:W-:Y:S01]  /*0450*/  IMAD.SHL.U32 R4, R3, 0x8, RZ ;  /* 0x0000000803047824 */ /* 0x000fe200078e00ff */
[----:B------:R-:W-:Y:S04]  /*0460*/  F2I.U32.TRUNC.NTZ R5, R5 ;  /* 0x0000000500057305 */ /* 0x000fe8000020f000 */
[----:B------:R-:W-:-:S04]  /*0470*/  IABS R7, R4 ;  /* 0x0000000400077213 */ /* 0x000fc80000000000 */
[----:B------:R-:W1:Y:S08]  /*0480*/  I2F.RP R0, R7 ;  /* 0x0000000700007306 */ /* 0x000e700000209400 */
[----:B-1----:R-:W1:Y:S02]  /*0490*/  MUFU.RCP R0, R0 ;  /* 0x0000000000007308 */ /* 0x002e640000001000 */
[----:B-1----:R-:W-:Y:S01]  /*04a0*/  VIADD R2, R0, 0xffffffe ;  /* 0x0ffffffe00027836 */ /* 0x002fe20000000000 */
[----:B------:R-:W-:-:S05]  /*04b0*/  IABS R0, R5 ;  /* 0x0000000500007213 */ /* 0x000fca0000000000 */
[----:B------:R1:W2:Y:S02]  /*04c0*/  F2I.FTZ.U32.TRUNC.NTZ R3, R2 ;  /* 0x0000000200037305 */ /* 0x0002a4000021f000 */
[----:B-1----:R-:W-:Y:S02]  /*04d0*/  IMAD.MOV.U32 R2, RZ, RZ, RZ ;  /* 0x000000ffff027224 */ /* 0x002fe400078e00ff */
[----:B--2---:R-:W-:-:S04]  /*04e0*/  IMAD.MOV R6, RZ, RZ, -R3 ;  /* 0x000000ffff067224 */ /* 0x004fc800078e0a03 */
[----:B------:R-:W-:Y:S01]  /*04f0*/  IMAD R9, R6, R7, RZ ;  /* 0x0000000706097224 */ /* 0x000fe200078e02ff */
[----:B------:R-:W-:-:S03]  /*0500*/  IABS R6, R4 ;  /* 0x0000000400067213 */ /* 0x000fc60000000000 */
[----:B------:R-:W-:-:S04]  /*0510*/  IMAD.HI.U32 R3, R3, R9, R2 ;  /* 0x0000000903037227 */ /* 0x000fc800078e0002 */
[----:B------:R-:W-:Y:S02]  /*0520*/  IMAD.MOV R2, RZ, RZ, -R6 ;  /* 0x000000ffff027224 */ /* 0x000fe400078e0a06 */
[----:B------:R-:W-:-:S04]  /*0530*/  IMAD.HI.U32 R3, R3, R0, RZ ;  /* 0x0000000003037227 */ /* 0x000fc800078e00ff */
[----:B------:R-:W-:Y:S01]  /*0540*/  IMAD R0, R3, R2, R0 ;  /* 0x0000000203007224 */ /* 0x000fe200078e0200 */
[----:B------:R-:W-:Y:S04]  /*0550*/  BAR.SYNC.DEFER_BLOCKING 0x0 ;  /* 0x0000000000007b1d */ /* 0x000fe80000010000 */
[----:B------:R-:W-:-:S13]  /*0560*/  ISETP.GT.U32.AND P1, PT, R7, R0, PT ;  /* 0x000000000700720c */ /* 0x000fda0003f24070 */
[----:B------:R-:W-:Y:S02]  /*0570*/  @!P1 IMAD.IADD R0, R0, 0x1, -R7 ;  /* 0x0000000100009824 */ /* 0x000fe400078e0a07 */
[----:B------:R-:W-:Y:S01]  /*0580*/  @!P1 VIADD R3, R3, 0x1 ;  /* 0x0000000103039836 */ /* 0x000fe20000000000 */
[----:B------:R-:W-:Y:S02]  /*0590*/  ISETP.NE.AND P1, PT, R4, RZ, PT ;  /* 0x000000ff0400720c */ /* 0x000fe40003f25270 */
[----:B------:R-:W-:Y:S02]  /*05a0*/  ISETP.GE.U32.AND P0, PT, R0, R7, PT ;  /* 0x000000070000720c */ /* 0x000fe40003f06070 */
[----:B------:R-:W-:-:S04]  /*05b0*/  LOP3.LUT R0, R5, R4, RZ, 0x3c, !PT ;  /* 0x0000000405007212 */ /* 0x000fc800078e3cff */
[----:B------:R-:W-:Y:S01]  /*05c0*/  ISETP.GE.AND P2, PT, R0, RZ, PT ;  /* 0x000000ff0000720c */ /* 0x000fe20003f46270 */
[----:B------:R-:W-:-:S06]  /*05d0*/  VIADD R0, R42, 0xff ;  /* 0x000000ff2a007836 */ /* 0x000fcc0000000000 */
[----:B------:R-:W-:-:S04]  /*05e0*/  @P0 VIADD R3, R3, 0x1 ;  /* 0x0000000103030836 */ /* 0x000fc80000000000 */
[----:B------:R-:W-:Y:S01]  /*05f0*/  IMAD.MOV.U32 R2, RZ, RZ, R3 ;  /* 0x000000ffff027224 */ /* 0x000fe200078e0003 */
[----:B------:R-:W-:-:S03]  /*0600*/  SHF.R.S32.HI R3, RZ, 0x1f, R0 ;  /* 0x0000001fff037819 */ /* 0x000fc60000011400 */
[----:B------:R-:W-:Y:S01]  /*0610*/  @!P2 IMAD.MOV R2, RZ, RZ, -R2 ;  /* 0x000000ffff02a224 */ /* 0x000fe200078e0a02 */
[----:B------:R-:W-:Y:S02]  /*0620*/  @!P1 LOP3.LUT R2, RZ, R4, RZ, 0x33, !PT ;  /* 0x00000004ff029212 */ /* 0x000fe400078e33ff */
[----:B------:R-:W-:-:S03]  /*0630*/  LEA.HI R3, R3, R0, RZ, 0x8 ;  /* 0x0000000003037211 */ /* 0x000fc600078f40ff */
[----:B------:R-:W-:Y:S02]  /*0640*/  IMAD.SHL.U32 R9, R2, 0x8, RZ ;  /* 0x0000000802097824 */ /* 0x000fe400078e00ff */
[----:B------:R-:W-:-:S03]  /*0650*/  IMAD.MOV R2, RZ, RZ, -R2 ;  /* 0x000000ffff027224 */ /* 0x000fc600078e0a02 */
[----:B------:R-:W-:Y:S01]  /*0660*/  LEA.HI.SX32 R3, R3, -R9, 0x18 ;  /* 0x8000000903037211 */ /* 0x000fe200078fc2ff */
[----:B------:R-:W-:Y:S02]  /*0670*/  IMAD R10, R4, R2, R5 ;  /* 0x00000002040a7224 */ /* 0x000fe400078e0205 */
[----:B------:R-:W-:Y:S01]  /*0680*/  IMAD.MOV.U32 R2, RZ, RZ, RZ ;  /* 0x000000ffff027224 */ /* 0x000fe200078e00ff */
[----:B------:R-:W-:Y:S02]  /*0690*/  VIMNMX R13, PT, PT, R3, 0x8, PT ;  /* 0x00000008030d7848 */ /* 0x000fe40003fe0100 */
[----:B------:R-:W-:Y:S02]  /*06a0*/  IABS R7, R10 ;  /* 0x0000000a00077213 */ /* 0x000fe40000000000 */
[-C--:B------:R-:W-:Y:S02]  /*06b0*/  IABS R8, R13.reuse ;  /* 0x0000000d00087213 */ /* 0x080fe40000000000 */
[----:B------:R-:W-:-:S02]  /*06c0*/  IABS R4, R13 ;  /* 0x0000000d00047213 */ /* 0x000fc40000000000 */
[----:B------:R-:W1:Y:S08]  /*06d0*/  I2F.RP R0, R8 ;  /* 0x0000000800007306 */ /* 0x000e700000209400 */
[----:B-1----:R-:W1:Y:S02]  /*06e0*/  MUFU.RCP R0, R0 ;  /* 0x0000000000007308 */ /* 0x002e640000001000 */
[----:B-1----:R-:W-:-:S06]  /*06f0*/  VIADD R3, R0, 0xffffffe ;  /* 0x0ffffffe00037836 */ /* 0x002fcc0000000000 */
[----:B------:R-:W1:Y:S02]  /*0700*/  F2I.FTZ.U32.TRUNC.NTZ R3, R3 ;  /* 0x0000000300037305 */ /* 0x000e64000021f000 */
[----:B-1----:R-:W-:-:S04]  /*0710*/  IMAD.MOV R6, RZ, RZ, -R3 ;  /* 0x000000ffff067224 */ /* 0x002fc800078e0a03 */
[----:B------:R-:W-:-:S04]  /*0720*/  IMAD.MOV.U32 R5, RZ, RZ, R6 ;  /* 0x000000ffff057224 */ /* 0x000fc800078e0006 */
[----:B------:R-:W-:-:S04]  /*0730*/  IMAD R5, R5, R8, RZ ;  /* 0x0000000805057224 */ /* 0x000fc800078e02ff */
[----:B------:R-:W-:-:S04]  /*0740*/  IMAD.HI.U32 R2, R3, R5, R2 ;  /* 0x0000000503027227 */ /* 0x000fc800078e0002 */
[----:B------:R-:W-:Y:S02]  /*0750*/  IMAD.MOV R3, RZ, RZ, -R4 ;  /* 0x000000ffff037224 */ /* 0x000fe400078e0a04 */
[----:B------:R-:W-:Y:S01]  /*0760*/  IMAD.HI.U32 R0, R2, R7, RZ ;  /* 0x0000000702007227 */ /* 0x000fe200078e00ff */
[----:B------:R-:W1:Y:S01]  /*0770*/  I2F.RP R4, R11 ;  /* 0x0000000b00047306 */ /* 0x000e620000209400 */
[----:B------:R-:W-:Y:S02]  /*0780*/  IABS R2, R43 ;  /* 0x0000002b00027213 */ /* 0x000fe40000000000 */
[----:B------:R-:W-:-:S05]  /*0790*/  IMAD R3, R0, R3, R7 ;  /* 0x0000000300037224 */ /* 0x000fca00078e0207 */
[----:B------:R-:W-:Y:S01]  /*07a0*/  ISETP.GT.U32.AND P1, PT, R8, R3, PT ;  /* 0x000000030800720c */ /* 0x000fe20003f24070 */
[----:B------:R-:W2:Y:S08]  /*07b0*/  I2F.RP R6, R2 ;  /* 0x0000000200067306 */ /* 0x000eb00000209400 */
[----:B-1----:R-:W1:Y:S04]  /*07c0*/  MUFU.RCP R4, R4 ;  /* 0x0000000400047308 */ /* 0x002e680000001000 */
[----:B------:R-:W-:-:S02]  /*07d0*/  @!P1 IMAD.IADD R3, R3, 0x1, -R8 ;  /* 0x0000000103039824 */ /* 0x000fc400078e0a08 */
[----:B------:R-:W-:Y:S01]  /*07e0*/  @!P1 VIADD R0, R0, 0x1 ;  /* 0x0000000100009836 */ /* 0x000fe20000000000 */
[----:B------:R-:W-:Y:S01]  /*07f0*/  ISETP.NE.AND P1, PT, R13, RZ, PT ;  /* 0x000000ff0d00720c */ /* 0x000fe20003f25270 */
[----:B--2---:R-:W2:Y:S01]  /*0800*/  MUFU.RCP R6, R6 ;  /* 0x0000000600067308 */ /* 0x004ea20000001000 */
[----:B------:R-:W-:Y:S02]  /*0810*/  ISETP.GE.U32.AND P0, PT, R3, R8, PT ;  /* 0x000000080300720c */ /* 0x000fe40003f06070 */
[----:B------:R-:W-:-:S04]  /*0820*/  LOP3.LUT R3, R10, R13, RZ, 0x3c, !PT ;  /* 0x0000000d0a037212 */ /* 0x000fc800078e3cff */
[----:B------:R-:W-:Y:S02]  /*0830*/  ISETP.GE.AND P2, PT, R3, RZ, PT ;  /* 0x000000ff0300720c */ /* 0x000fe40003f46270 */
[----:B------:R-:W-:Y:S01]  /*0840*/  MOV R3, 0x400 ;  /* 0x0000040000037802 */ /* 0x000fe20000000f00 */
[----:B-1----:R-:W-:-:S03]  /*0850*/  VIADD R5, R4, 0xffffffe ;  /* 0x0ffffffe04057836 */ /* 0x002fc60000000000 */
[----:B------:R-:W-:Y:S01]  /*0860*/  R2UR UR16, R3 ;  /* 0x00000000031072ca */ /* 0x000fe200000e0000 */
[----:B------:R-:W-:Y:S02]  /*0870*/  @P0 VIADD R0, R0, 0x1 ;  /* 0x0000000100000836 */ /* 0x000fe40000000000 */
[----:B------:R-:W1:Y:S01]  /*0880*/  F2I.FTZ.U32.TRUNC.NTZ R5, R5 ;  /* 0x0000000500057305 */ /* 0x000e62000021f000 */
[----:B--2---:R-:W-:Y:S02]  /*0890*/  VIADD R7, R6, 0xffffffe ;  /* 0x0ffffffe06077836 */ /* 0x004fe40000000000 */
[----:B------:R-:W-:Y:S02]  /*08a0*/  IMAD.MOV.U32 R145, RZ, RZ, R0 ;  /* 0x000000ffff917224 */ /* 0x000fe400078e0000 */
[----:B------:R-:W-:Y:S02]  /*08b0*/  IMAD.SHL.U32 R3, R12, 0x40, RZ ;  /* 0x000000400c037824 */ /* 0x000fe400078e00ff */
[----:B------:R-:W-:Y:S01]  /*08c0*/  @!P2 IMAD.MOV R145, RZ, RZ, -R145 ;  /* 0x000000ffff91a224 */ /* 0x000fe200078e0a91 */
[----:B------:R-:W-:Y:S01]  /*08d0*/  @!P1 LOP3.LUT R145, RZ, R13, RZ, 0x33, !PT ;  /* 0x0000000dff919212 */ /* 0x000fe200078e33ff */
[----:B------:R-:W2:Y:S01]  /*08e0*/  F2I.FTZ.U32.TRUNC.NTZ R7, R7 ;  /* 0x0000000700077305 */ /* 0x000ea2000021f000 */
[----:B------:R-:W-:Y:S01]  /*08f0*/  LOP3.LUT R3, R3, 0x80, RZ, 0xc0, !PT ;  /* 0x0000008003037812 */ /* 0x000fe200078ec0ff */
[----:B0-----:R-:W-:Y:S01]  /*0900*/  ULEA UR16, UR4, UR16, 0x18 ;  /* 0x0000001004107291 */ /* 0x001fe2000f8ec0ff */
[----:B------:R-:W-:-:S02]  /*0910*/  IMAD.MOV.U32 R6, RZ, RZ, RZ ;  /* 0x000000ffff067224 */ /* 0x000fc400078e00ff */
[----:B------:R-:W-:Y:S02]  /*0920*/  IMAD.MOV R0, RZ, RZ, -R145 ;  /* 0x000000ffff007224 */ /* 0x000fe400078e0a91 */
[----:B-1----:R-:W-:Y:S02]  /*0930*/  IMAD.MOV R4, RZ, RZ, -R5 ;  /* 0x000000ffff047224 */ /* 0x002fe400078e0a05 */
[----:B------:R-:W-:Y:S02]  /*0940*/  IMAD R0, R13, R0, R10 ;  /* 0x000000000d007224 */ /* 0x000fe400078e020a */
[----:B------:R-:W-:Y:S01]  /*0950*/  IMAD.SHL.U32 R145, R145, 0x100, RZ ;  /* 0x0000010091917824 */ /* 0x000fe200078e00ff */
[----:B------:R-:W0:Y:S01]  /*0960*/  LDS R15, [UR16] ;  /* 0x00000010ff0f7984 */ /* 0x000e220008000800 */
[----:B------:R-:W-:Y:S02]  /*0970*/  IMAD.IADD R0, R9, 0x1, R0 ;  /* 0x0000000109007824 */ /* 0x000fe400078e0200 */
[----:B------:R-:W-:-:S02]  /*0980*/  IMAD R9, R4, R11, RZ ;  /* 0x0000000b04097224 */ /* 0x000fc400078e02ff */
[----:B------:R-:W-:Y:S02]  /*0990*/  IMAD R3, R0, 0x100, R3 ;  /* 0x0000010000037824 */ /* 0x000fe400078e0203 */
[----:B------:R-:W-:Y:S02]  /*09a0*/  IMAD.IADD R0, R179, 0x1, R148 ;  /* 0x00000001b3007824 */ /* 0x000fe400078e0294 */
[----:B--2---:R-:W-:Y:S02]  /*09b0*/  IMAD.MOV R13, RZ, RZ, -R7 ;  /* 0x000000ffff0d7224 */ /* 0x004fe400078e0a07 */
[----:B------:R-:W-:Y:S01]  /*09c0*/  IMAD.MOV.U32 R4, RZ, RZ, RZ ;  /* 0x000000ffff047224 */ /* 0x000fe200078e00ff */
[----:B------:R-:W-:Y:S01]  /*09d0*/  LOP3.LUT R8, R145, 0x83, R0, 0xf8, !PT ;  /* 0x0000008391087812 */ /* 0x000fe200078ef800 */
[----:B------:R-:W-:Y:S02]  /*09e0*/  IMAD.IADD R0, R146, 0x1, R3 ;  /* 0x0000000192007824 */ /* 0x000fe400078e0203 */
[----:B------:R-:W-:Y:S01]  /*09f0*/  IMAD.HI.U32 R4, R5, R9, R4 ;  /* 0x0000000905047227 */ /* 0x000fe200078e0004 */
[----:B------:R-:W-:-:S02]  /*0a00*/  IABS R9, R8 ;  /* 0x0000000800097213 */ /* 0x000fc40000000000 */
[----:B------:R-:W-:Y:S01]  /*0a10*/  IABS R5, R0 ;  /* 0x0000000000057213 */ /* 0x000fe20000000000 */
[----:B------:R-:W-:Y:S01]  /*0a20*/  IMAD R3, R13, R2, RZ ;  /* 0x000000020d037224 */ /* 0x000fe200078e02ff */
[C---:B------:R-:W-:Y:S02]  /*0a30*/  LOP3.LUT R14, R8.reuse, 0x4, RZ, 0xfc, !PT ;  /* 0x00000004080e7812 */ /* 0x040fe400078efcff */
[C---:B------:R-:W-:Y:S01]  /*0a40*/  LOP3.LUT R16, R8.reuse, 0x8, RZ, 0xfc, !PT ;  /* 0x0000000808107812 */ /* 0x040fe200078efcff */
[----:B------:R-:W-:Y:S01]  /*0a50*/  IMAD.HI.U32 R6, R7, R3, R6 ;  /* 0x0000000307067227 */ /* 0x000fe200078e0006 */
[----:B------:R-:W-:Y:S02]  /*0a60*/  LOP3.LUT R17, R8, 0xc, RZ, 0xfc, !PT ;  /* 0x0000000c08117812 */ /* 0x000fe400078efcff */
[----:B------:R-:W-:Y:S01]  /*0a70*/  IABS R13, R16 ;  /* 0x00000010000d7213 */ /* 0x000fe20000000000 */
[----:B------:R-:W-:Y:S01]  /*0a80*/  IMAD.MOV.U32 R7, RZ, RZ, R9 ;  /* 0x000000ffff077224 */ /* 0x000fe200078e0009 */
[----:B------:R-:W-:Y:S01]  /*0a90*/  IABS R9, R14 ;  /* 0x0000000e00097213 */ /* 0x000fe20000000000 */
[----:B------:R-:W-:-:S04]  /*0aa0*/  IMAD.HI.U32 R4, R4, R5, RZ ;  /* 0x0000000504047227 */ /* 0x000fc800078e00ff */
[----:B------:R-:W-:-:S04]  /*0ab0*/  IMAD.HI.U32 R3, R6, R7, RZ ;  /* 0x0000000706037227 */ /* 0x000fc800078e00ff */
[----:B------:R-:W-:Y:S02]  /*0ac0*/  IMAD.MOV R3, RZ, RZ, -R3 ;  /* 0x000000ffff037224 */ /* 0x000fe400078e0a03 */
[----:B------:R-:W-:Y:S01]  /*0ad0*/  IMAD.MOV R4, RZ, RZ, -R4 ;  /* 0x000000ffff047224 */ /* 0x000fe200078e0a04 */
[----:B0-----:R-:W-:Y:S01]  /*0ae0*/  R2UR UR17, R15 ;  /* 0x000000000f1172ca */ /* 0x001fe200000e0000 */
[C---:B------:R-:W-:Y:S01]  /*0af0*/  IMAD R3, R2.reuse, R3, R7 ;  /* 0x0000000302037224 */ /* 0x040fe200078e0207 */
[----:B------:R-:W-:Y:S01]  /*0b00*/  IABS R15, R17 ;  /* 0x00000011000f7213 */ /* 0x000fe20000000000 */
[----:B------:R-:W-:Y:S02]  /*0b10*/  IMAD R4, R11, R4, R5 ;  /* 0x000000040b047224 */ /* 0x000fe400078e0205 */
[----:B------:R-:W-:Y:S01]  /*0b20*/  IMAD.SHL.U32 R7, R179, 0x200000, RZ ;  /* 0x00200000b3077824 */ /* 0x000fe200078e00ff */
[----:B------:R-:W-:Y:S01]  /*0b30*/  BAR.SYNC.DEFER_BLOCKING 0x0 ;  /* 0x0000000000007b1d */ /* 0x000fe20000010000 */
[----:B------:R-:W-:Y:S01]  /*0b40*/  ISETP.GT.U32.AND P1, PT, R2, R3, PT ;  /* 0x000000030200720c */ /* 0x000fe20003f24070 */
[----:B------:R-:W-:Y:S01]  /*0b50*/  IMAD.HI.U32 R5, R6, R9, RZ ;  /* 0x0000000906057227 */ /* 0x000fe200078e00ff */
[----:B------:R-:W-:-:S02]  /*0b60*/  ISETP.GT.U32.AND P0, PT, R11, R4, PT ;  /* 0x000000040b00720c */ /* 0x000fc40003f04070 */
[----:B------:R-:W-:Y:S01]  /*0b70*/  LOP3.LUT R7, R7, 0x600000, RZ, 0xc0, !PT ;  /* 0x0060000007077812 */ /* 0x000fe200078ec0ff */
[----:B------:R-:W-:Y:S02]  /*0b80*/  IMAD.MOV R10, RZ, RZ, -R5 ;  /* 0x000000ffff0a7224 */ /* 0x000fe400078e0a05 */
[----:B------:R-:W-:Y:S01]  /*0b90*/  IMAD.HI.U32 R5, R6, R13, RZ ;  /* 0x0000000d06057227 */ /* 0x000fe200078e00ff */
[----:B------:R-:W-:-:S03]  /*0ba0*/  R2UR UR12, R7 ;  /* 0x00000000070c72ca */ /* 0x000fc600000e0000 */
[----:B------:R-:W-:Y:S02]  /*0bb0*/  IMAD R7, R2, R10, R9 ;  /* 0x0000000a02077224 */ /* 0x000fe400078e0209 */
[----:B------:R-:W-:Y:S02]  /*0bc0*/  @!P1 IMAD.IADD R3, R3, 0x1, -R2 ;  /* 0x0000000103039824 */ /* 0x000fe400078e0a02 */
[----:B------:R-:W-:Y:S01]  /*0bd0*/  @!P0 IMAD.IADD R4, R4, 0x1, -R11 ;  /* 0x0000000104048824 */ /* 0x000fe200078e0a0b */
[C---:B------:R-:W-:Y:S01]  /*0be0*/  ISETP.GT.U32.AND P5, PT, R2.reuse, R7, PT ;  /* 0x000000070200720c */ /* 0x040fe20003fa4070 */
[----:B------:R-:W-:Y:S01]  /*0bf0*/  IMAD.MOV R5, RZ, RZ, -R5 ;  /* 0x000000ffff057224 */ /* 0x000fe200078e0a05 */
[C---:B------:R-:W-:Y:S02]  /*0c00*/  ISETP.GT.U32.AND P1, PT, R2.reuse, R3, PT ;  /* 0x000000030200720c */ /* 0x040fe40003f24070 */
[----:B------:R-:W-:Y:S01]  /*0c10*/  ISETP.GT.U32.AND P4, PT, R11, R4, PT ;  /* 0x000000040b00720c */ /* 0x000fe20003f84070 */
[----:B------:R-:W-:-:S02]  /*0c20*/  IMAD R9, R2, R5, R13 ;  /* 0x0000000502097224 */ /* 0x000fc400078e020d */
[----:B------:R-:W-:Y:S01]  /*0c30*/  IMAD.HI.U32 R5, R6, R15, RZ ;  /* 0x0000000f06057227 */ /* 0x000fe200078e00ff */
[----:B------:R-:W-:Y:S09]  /*0c40*/  BRA.U UP0, `(.L_x_5) ;  /* 0x0000000100187547 */ /* 0x000ff2000b800000 */
[----:B------:R-:W-:Y:S01]  /*0c50*/  ELECT P0, URZ, PT ;  /* 0x0000000000ff782f */ /* 0x000fe20003800000 */
[----:B------:R-:W-:Y:S01]  /*0c60*/  IMAD.MOV.U32 R10, RZ, RZ, 0x1 ;  /* 0x00000001ff0a7424 */ /* 0x000fe200078e00ff */
[----:B------:R-:W-:Y:S11]  /*0c70*/  UVIRTCOUNT.DEALLOC.SMPOOL 0x80 ;  /* 0x000000800000784c */ /* 0x000ff60000000000 */
[----:B------:R-:W-:-:S04]  /*0c80*/  @P0 MOV R13, 0x40 ;  /* 0x00000040000d0802 */ /* 0x000fc80000000f00 */
[----:B------:R-:W-:-:S05]  /*0c90*/  @P0 LEA R13, R12, R13, 0x18 ;  /* 0x0000000d0c0d0211 */ /* 0x000fca00078ec0ff */
[----:B------:R0:W-:Y:S02]  /*0ca0*/  @P0 STS.U8 [R13], R10 ;  /* 0x0000000a0d000388 */ /* 0x0001e40000000000 */
.L_x_5:
[----:B------:R-:W-:Y:S01]  /*0cb0*/  ISETP.GT.U32.AND P3, PT, R2, R9, PT ;  /* 0x000000090200720c */ /* 0x000fe20003f64070 */
[--C-:B------:R-:W-:Y:S01]  /*0cc0*/  @!P5 IMAD.IADD R7, R7, 0x1, -R2.reuse ;  /* 0x000000010707d824 */ /* 0x100fe200078e0a02 */
[C---:B0-----:R-:W-:Y:S01]  /*0cd0*/  LOP3.LUT R10, R8.reuse, 0x10, RZ, 0xfc, !PT ;  /* 0x00000010080a7812 */ /* 0x041fe200078efcff */
[--C-:B------:R-:W-:Y:S01]  /*0ce0*/  @!P1 IMAD.IADD R3, R3, 0x1, -R2.reuse ;  /* 0x0000000103039824 */ /* 0x100fe200078e0a02 */
[----:B------:R-:W-:Y:S01]  /*0cf0*/  LOP3.LUT R13, R8, 0x18, RZ, 0xfc, !PT ;  /* 0x00000018080d7812 */ /* 0x000fe200078efcff */
[----:B------:R-:W-:Y:S01]  /*0d00*/  IMAD.MOV R5, RZ, RZ, -R5 ;  /* 0x000000ffff057224 */ /* 0x000fe200078e0a05 */
[----:B------:R-:W-:Y:S01]  /*0d10*/  ISETP.GT.U32.AND P5, PT, R2, R7, PT ;  /* 0x000000070200720c */ /* 0x000fe20003fa4070 */
[----:B------:R-:W-:Y:S01]  /*0d20*/  @!P4 IMAD.IADD R4, R4, 0x1, -R11 ;  /* 0x000000010404c824 */ /* 0x000fe200078e0a0b */
[----:B------:R-:W-:Y:S01]  /*0d30*/  ISETP.GE.AND P1, PT, R10, RZ, PT ;  /* 0x000000ff0a00720c */ /* 0x000fe20003f26270 */
[----:B------:R-:W-:Y:S01]  /*0d40*/  IMAD R11, R2, R5, R15 ;  /* 0x00000005020b7224 */ /* 0x000fe200078e020f */
[----:B------:R-:W-:Y:S01]  /*0d50*/  IABS R10, R10 ;  /* 0x0000000a000a7213 */ /* 0x000fe20000000000 */
[----:B------:R-:W-:Y:S01]  /*0d60*/  IMAD.MOV.U32 R5, RZ, RZ, R3 ;  /* 0x000000ffff057224 */ /* 0x000fe200078e0003 */
[----:B------:R-:W-:Y:S01]  /*0d70*/  ISETP.GE.AND P4, PT, R17, RZ, PT ;  /* 0x000000ff1100720c */ /* 0x000fe20003f86270 */
[--C-:B------:R-:W-:Y:S01]  /*0d80*/  @!P3 IMAD.IADD R9, R9, 0x1, -R2.reuse ;  /* 0x000000010909b824 */ /* 0x100fe200078e0a02 */
[----:B------:R-:W-:Y:S01]  /*0d90*/  IABS R17, R13 ;  /* 0x0000000d00117213 */ /* 0x000fe20000000000 */
[----:B------:R-:W-:Y:S01]  /*0da0*/  UIADD3 UR12, UPT, UPT, UR17, UR12, URZ ;  /* 0x0000000c110c7290 */ /* 0x000fe2000fffe0ff */
[----:B------:R-:W-:Y:S01]  /*0db0*/  ISETP.GE.AND P2, PT, R14, RZ, PT ;  /* 0x000000ff0e00720c */ /* 0x000fe20003f46270 */
[----:B------:R-:W-:Y:S01]  /*0dc0*/  UMOV UR4, 0x1 ;  /* 0x0000000100047882 */ /* 0x000fe20000000000 */
[----:B------:R-:W-:Y:S01]  /*0dd0*/  ISETP.GT.U32.AND P3, PT, R2, R9, PT ;  /* 0x000000090200720c */ /* 0x000fe20003f64070 */
[----:B------:R-:W-:Y:S01]  /*0de0*/  @!P5 IMAD.IADD R7, R7, 0x1, -R2 ;  /* 0x000000010707d824 */ /* 0x000fe200078e0a02 */
[----:B------:R-:W-:Y:S01]  /*0df0*/  ISETP.GE.AND P5, PT, R13, RZ, PT ;  /* 0x000000ff0d00720c */ /* 0x000fe20003fa6270 */
[----:B------:R-:W-:Y:S01]  /*0e00*/  IMAD.MOV.U32 R13, RZ, RZ, R10 ;  /* 0x000000ffff0d7224 */ /* 0x000fe200078e000a */
[----:B------:R-:W-:Y:S01]  /*0e10*/  LOP3.LUT R12, R8, 0x14, RZ, 0xfc, !PT ;  /* 0x00000014080c7812 */ /* 0x000fe200078efcff */
[----:B------:R-:W-:Y:S01]  /*0e20*/  UIADD3 UR10, UPT, UPT, UR16, 0x4000, URZ ;  /* 0x00004000100a7890 */ /* 0x000fe2000fffe0ff */
[----:B------:R-:W-:Y:S01]  /*0e30*/  ISETP.GE.AND P6, PT, R16, RZ, PT ;  /* 0x000000ff1000720c */ /* 0x000fe20003fc6270 */
[----:B------:R-:W-:Y:S01]  /*0e40*/  IMAD.HI.U32 R3, R6, R13, RZ ;  /* 0x0000000d06037227 */ /* 0x000fe200078e00ff */
[----:B------:R-:W-:Y:S01]  /*0e50*/  IABS R15, R12 ;  /* 0x0000000c000f7213 */ /* 0x000fe20000000000 */
[----:B------:R-:W-:Y:S01]  /*0e60*/  STTM.x128 tmem[UR12], RZ ;  /* 0x000000ff000079ed */ /* 0x000fe200083c000c */
[C---:B------:R-:W-:Y:S01]  /*0e70*/  ISETP.GE.AND P0, PT, R8.reuse, RZ, PT ;  /* 0x000000ff0800720c */ /* 0x040fe20003f06270 */
[----:B------:R-:W-:Y:S01]  /*0e80*/  IMAD.MOV R3, RZ, RZ, -R3 ;  /* 0x000000ffff037224 */ /* 0x000fe200078e0a03 */
[----:B------:R-:W-:Y:S01]  /*0e90*/  LOP3.LUT R14, R8, 0x1c, RZ, 0xfc, !PT ;  /* 0x0000001c080e7812 */ /* 0x000fe200078efcff */
[----:B------:R-:W-:Y:S01]  /*0ea0*/  @!P3 IMAD.IADD R9, R9, 0x1, -R2 ;  /* 0x000000010909b824 */ /* 0x000fe200078e0a02 */
[----:B------:R-:W-:Y:S01]  /*0eb0*/  ISETP.GT.U32.AND P3, PT, R2, R11, PT ;  /* 0x0000000b0200720c */ /* 0x000fe20003f64070 */
[----:B------:R-:W-:Y:S01]  /*0ec0*/  IMAD.HI.U32 R10, R6, R15, RZ ;  /* 0x0000000f060a7227 */ /* 0x000fe200078e00ff */
[----:B------:R-:W-:Y:S01]  /*0ed0*/  IABS R19, R14 ;  /* 0x0000000e00137213 */ /* 0x000fe20000000000 */
[----:B------:R-:W0:Y:S01]  /*0ee0*/  FENCE.VIEW.ASYNC.T ;  /* 0x00000000000073c6 */ /* 0x000e220000000200 */
[----:B------:R-:W-:Y:S01]  /*0ef0*/  LOP3.LUT R16, R8, 0x20, RZ, 0xfc, !PT ;  /* 0x0000002008107812 */ /* 0x000fe200078efcff */
[----:B------:R-:W-:Y:S01]  /*0f00*/  IMAD R3, R2, R3, R13 ;  /* 0x0000000302037224 */ /* 0x000fe200078e020d */
[----:B------:R-:W-:Y:S01]  /*0f10*/  LOP3.LUT R18, R8, 0x24, RZ, 0xfc, !PT ;  /* 0x0000002408127812 */ /* 0x000fe200078efcff */
[----:B------:R-:W-:Y:S01]  /*0f20*/  IMAD.MOV R10, RZ, RZ, -R10 ;  /* 0x000000ffff0a7224 */ /* 0x000fe200078e0a0a */
[----:B------:R-:W-:Y:S01]  /*0f30*/  IABS R21, R16 ;  /* 0x0000001000157213 */ /* 0x000fe20000000000 */
[----:B------:R-:W-:Y:S01]  /*0f40*/  @!P2 IMAD.MOV R7, RZ, RZ, -R7 ;  /* 0x000000ffff07a224 */ /* 0x000fe200078e0a07 */
[C---:B------:R-:W-:Y:S01]  /*0f50*/  ISETP.GT.U32.AND P2, PT, R2.reuse, R3, PT ;  /* 0x000000030200720c */ /* 0x040fe20003f44070 */
[----:B------:R-:W-:Y:S01]  /*0f60*/  IMAD R15, R2, R10, R15 ;  /* 0x0000000a020f7224 */ /* 0x000fe200078e020f */
[----:B------:R-:W-:Y:S01]  /*0f70*/  IABS R23, R18 ;  /* 0x0000001200177213 */ /* 0x000fe20000000000 */
[----:B------:R-:W-:Y:S01]  /*0f80*/  @!P3 IMAD.IADD R11, R11, 0x1, -R2 ;  /* 0x000000010b0bb824 */ /* 0x000fe200078e0a02 */
[----:B------:R-:W-:Y:S01]  /*0f90*/  LOP3.LUT R20, R8, 0x28, RZ, 0xfc, !PT ;  /* 0x0000002808147812 */ /* 0x000fe200078efcff */
[----:B------:R-:W-:Y:S01]  /*0fa0*/  @!P6 IMAD.MOV R9, RZ, RZ, -R9 ;  /* 0x000000ffff09e224 */ /* 0x000fe200078e0a09 */
[----:B------:R-:W-:Y:S01]  /*0fb0*/  ISETP.GT.U32.AND P6, PT, R2, R15, PT ;  /* 0x0000000f0200720c */ /* 0x000fe20003fc4070 */
[----:B------:R-:W-:Y:S01]  /*0fc0*/  IMAD.HI.U32 R10, R6, R19, RZ ;  /* 0x00000013060a7227 */ /* 0x000fe200078e00ff */
[----:B------:R-:W-:Y:S01]  /*0fd0*/  ISETP.GT.U32.AND P3, PT, R2, R11, PT ;  /* 0x0000000b0200720c */ /* 0x000fe20003f64070 */
[----:B------:R-:W1:Y:S01]  /*0fe0*/  LDCU UR5, c[0x0][0x3a4] ;  /* 0x00007480ff0577ac */ /* 0x000e620008000800 */
[----:B------:R-:W-:Y:S01]  /*0ff0*/  IABS R25, R20 ;  /* 0x0000001400197213 */ /* 0x000fe20000000000 */
[----:B------:R-:W-:Y:S01]  /*1000*/  @!P0 IMAD.MOV R5, RZ, RZ, -R5 ;  /* 0x000000ffff058224 */ /* 0x000fe200078e0a05 */
[----:B------:R-:W-:Y:S01]  /*1010*/  ISETP.GE.AND P0, PT, R12, RZ, PT ;  /* 0x000000ff0c00720c */ /* 0x000fe20003f06270 */
[----:B------:R-:W-:Y:S01]  /*1020*/  IMAD.HI.U32 R12, R6, R17, RZ ;  /* 0x00000011060c7227 */ /* 0x000fe200078e00ff */
[C---:B------:R-:W-:Y:S01]  /*1030*/  LOP3.LUT R22, R8.reuse, 0x2c, RZ, 0xfc, !PT ;  /* 0x0000002c08167812 */ /* 0x040fe200078efcff */
[----:B------:R-:W-:Y:S01]  /*1040*/  UMOV UR13, UR10 ;  /* 0x0000000a000d7c82 */ /* 0x000fe20008000000 */
[C---:B------:R-:W-:Y:S01]  /*1050*/  LOP3.LUT R24, R8.reuse, 0x54, RZ, 0xfc, !PT ;  /* 0x0000005408187812 */ /* 0x040fe200078efcff */
[----:B------:R-:W-:Y:S01]  /*1060*/  IMAD.MOV R10, RZ, RZ, -R10 ;  /* 0x000000ffff0a7224 */ /* 0x000fe200078e0a0a */
[----:B------:R-:W-:Y:S01]  /*1070*/  IABS R27, R22 ;  /* 0x00000016001b7213 */ /* 0x000fe20000000000 */
[----:B------:R-:W-:Y:S01]  /*1080*/  @!P2 IMAD.IADD R3, R3, 0x1, -R2 ;  /* 0x000000010303a824 */ /* 0x000fe200078e0a02 */
[----:B------:R-:W-:Y:S01]  /*1090*/  IABS R59, R24 ;  /* 0x00000018003b7213 */ /* 0x000fe20000000000 */
[----:B------:R-:W-:Y:S01]  /*10a0*/  IMAD.MOV R12, RZ, RZ, -R12 ;  /* 0x000000ffff0c7224 */ /* 0x000fe200078e0a0c */
[----:B------:R-:W-:Y:S01]  /*10b0*/  LOP3.LUT R26, R8, 0x58, RZ, 0xfc, !PT ;  /* 0x00000058081a7812 */ /* 0x000fe200078efcff */
[C---:B------:R-:W-:Y:S01]  /*10c0*/  IMAD R19, R2.reuse, R10, R19 ;  /* 0x0000000a02137224 */ /* 0x040fe200078e0213 */
[C---:B------:R-:W-:Y:S01]  /*10d0*/  ISETP.GT.U32.AND P2, PT, R2.reuse, R3, PT ;  /* 0x000000030200720c */ /* 0x040fe20003f44070 */
[--C-:B------:R-:W-:Y:S01]  /*10e0*/  @!P3 IMAD.IADD R11, R11, 0x1, -R2.reuse ;  /* 0x000000010b0bb824 */ /* 0x100fe200078e0a02 */
[----:B------:R-:W-:Y:S01]  /*10f0*/  IABS R61, R26 ;  /* 0x0000001a003d7213 */ /* 0x000fe20000000000 */
[----:B------:R-:W-:Y:S01]  /*1100*/  IMAD R17, R2, R12, R17 ;  /* 0x0000000c02117224 */ /* 0x000fe200078e0211 */
[C---:B------:R-:W-:Y:S01]  /*1110*/  LOP3.LUT R28, R8.reuse, 0x5c, RZ, 0xfc, !PT ;  /* 0x0000005c081c7812 */ /* 0x040fe200078efcff */
[----:B------:R-:W-:Y:S01]  /*1120*/  @!P6 IMAD.IADD R15, R15, 0x1, -R2 ;  /* 0x000000010f0fe824 */ /* 0x000fe200078e0a02 */
[----:B------:R-:W-:Y:S01]  /*1130*/  LOP3.LUT R30, R8, 0x60, RZ, 0xfc, !PT ;  /* 0x00000060081e7812 */ /* 0x000fe200078efcff */
[----:B------:R-:W-:Y:S01]  /*1140*/  @!P4 IMAD.MOV R11, RZ, RZ, -R11 ;  /* 0x000000ffff0bc224 */ /* 0x000fe200078e0a0b */
[----:B------:R-:W-:Y:S01]  /*1150*/  ISETP.GT.U32.AND P4, PT, R2, R19, PT ;  /* 0x000000130200720c */ /* 0x000fe20003f84070 */
[----:B------:R-:W-:Y:S01]  /*1160*/  IMAD.HI.U32 R12, R6, R21, RZ ;  /* 0x00000015060c7227 */ /* 0x000fe200078e00ff */
[C---:B------:R-:W-:Y:S01]  /*1170*/  ISETP.GT.U32.AND P3, PT, R2.reuse, R17, PT ;  /* 0x000000110200720c */ /* 0x040fe20003f64070 */
[----:B------:R-:W2:Y:S01]  /*1180*/  LDCU.128 UR20, c[0x0][0x380] ;  /* 0x00007000ff1477ac */ /* 0x000ea20008000c00 */
[----:B------:R-:W-:Y:S01]  /*1190*/  ISETP.GT.U32.AND P6, PT, R2, R15, PT ;  /* 0x0000000f0200720c */ /* 0x000fe20003fc4070 */
[----:B------:R-:W-:Y:S01]  /*11a0*/  IMAD.MOV R12, RZ, RZ, -R12 ;  /* 0x000000ffff0c7224 */ /* 0x000fe200078e0a0c */
[----:B------:R-:W-:Y:S01]  /*11b0*/  IABS R65, R30 ;  /* 0x0000001e00417213 */ /* 0x000fe20000000000 */
[----:B------:R-:W-:Y:S01]  /*11c0*/  IMAD.HI.U32 R10, R6, R23, RZ ;  /* 0x00000017060a7227 */ /* 0x000fe200078e00ff */
[C---:B------:R-:W-:Y:S01]  /*11d0*/  LOP3.LUT R34, R8.reuse, 0x68, RZ, 0xfc, !PT ;  /* 0x0000006808227812 */ /* 0x040fe200078efcff */
[----:B------:R-:W3:Y:S01]  /*11e0*/  LDC.64 R124, c[0x0][0x3a8] ;  /* 0x0000ea00ff7c7b82 */ /* 0x000ee20000000a00 */
[----:B------:R-:W-:Y:S01]  /*11f0*/  LOP3.LUT R32, R8, 0x64, RZ, 0xfc, !PT ;  /* 0x0000006408207812 */ /* 0x000fe200078efcff */
[C---:B------:R-:W-:Y:S01]  /*1200*/  IMAD R21, R2.reuse, R12, R21 ;  /* 0x0000000c02157224 */ /* 0x040fe200078e0215 */
[----:B------:R-:W-:Y:S01]  /*1210*/  IABS R69, R34 ;  /* 0x0000002200457213 */ /* 0x000fe20000000000 */
[----:B------:R-:W-:Y:S01]  /*1220*/  IMAD.MOV R10, RZ, RZ, -R10 ;  /* 0x000000ffff0a7224 */ /* 0x000fe200078e0a0a */
[----:B------:R-:W-:Y:S01]  /*1230*/  IABS R67, R32 ;  /* 0x0000002000437213 */ /* 0x000fe20000000000 */
[--C-:B------:R-:W-:Y:S01]  /*1240*/  @!P2 IMAD.IADD R3, R3, 0x1, -R2.reuse ;  /* 0x000000010303a824 */ /* 0x100fe200078e0a02 */
[C---:B------:R-:W-:Y:S01]  /*1250*/  ISETP.GT.U32.AND P2, PT, R2.reuse, R21, PT ;  /* 0x000000150200720c */ /* 0x040fe20003f44070 */
[----:B------:R-:W-:Y:S01]  /*1260*/  IMAD R23, R2, R10, R23 ;  /* 0x0000000a02177224 */ /* 0x000fe200078e0217 */
[C---:B------:R-:W-:Y:S01]  /*1270*/  LOP3.LUT R38, R8.reuse, 0x78, RZ, 0xfc, !PT ;  /* 0x0000007808267812 */ /* 0x040fe200078efcff */
[----:B------:R-:W-:Y:S01]  /*1280*/  IMAD.MOV.U32 R13, RZ, RZ, R3 ;  /* 0x000000ffff0d7224 */ /* 0x000fe200078e0003 */
[----:B------:R-:W-:Y:S01]  /*1290*/  LOP3.LUT R36, R8, 0x74, RZ, 0xfc, !PT ;  /* 0x0000007408247812 */ /* 0x000fe200078efcff */
[--C-:B------:R-:W-:Y:S01]  /*12a0*/  @!P4 IMAD.IADD R19, R19, 0x1, -R2.reuse ;  /* 0x000000011313c824 */ /* 0x100fe200078e0a02 */
[----:B------:R-:W-:Y:S01]  /*12b0*/  ISETP.GE.AND P4, PT, R14, RZ, PT ;  /* 0x000000ff0e00720c */ /* 0x000fe20003f86270 */
[--C-:B------:R-:W-:Y:S01]  /*12c0*/  @!P3 IMAD.IADD R17, R17, 0x1, -R2.reuse ;  /* 0x000000011111b824 */ /* 0x100fe200078e0a02 */
[----:B------:R-:W-:Y:S01]  /*12d0*/  LOP3.LUT R14, R8, 0x34, RZ, 0xfc, !PT ;  /* 0x00000034080e7812 */ /* 0x000fe200078efcff */
[----:B------:R-:W-:Y:S01]  /*12e0*/  @!P6 IMAD.IADD R15, R15, 0x1, -R2 ;  /* 0x000000010f0fe824 */ /* 0x000fe200078e0a02 */
[C---:B------:R-:W-:Y:S01]  /*12f0*/  ISETP.GT.U32.AND P6, PT, R2.reuse, R23, PT ;  /* 0x000000170200720c */ /* 0x040fe20003fc4070 */
[----:B------:R-:W-:Y:S01]  /*1300*/  @!P1 IMAD.MOV R13, RZ, RZ, -R13 ;  /* 0x000000ffff0d9224 */ /* 0x000fe200078e0a0d */
[----:B------:R-:W-:Y:S01]  /*1310*/  ISETP.GT.U32.AND P1, PT, R2, R19, PT ;  /* 0x000000130200720c */ /* 0x000fe20003f24070 */
[----:B------:R-:W-:Y:S01]  /*1320*/  IMAD.HI.U32 R10, R6, R25, RZ ;  /* 0x00000019060a7227 */ /* 0x000fe200078e00ff */
[----:B------:R-:W-:-:S02]  /*1330*/  ISETP.GT.U32.AND P3, PT, R2, R17, PT ;  /* 0x000000110200720c */ /* 0x000fc40003f64070 */
[----:B------:R-:W-:Y:S01]  /*1340*/  IABS R31, R14 ;  /* 0x0000000e001f7213 */ /* 0x000fe20000000000 */
[----:B------:R-:W-:Y:S01]  /*1350*/  IMAD.MOV R10, RZ, RZ, -R10 ;  /* 0x000000ffff0a7224 */ /* 0x000fe200078e0a0a */
[----:B------:R-:W-:Y:S01]  /*1360*/  IABS R77, R38 ;  /* 0x00000026004d7213 */ /* 0x000fe20000000000 */
[----:B------:R-:W-:Y:S01]  /*1370*/  IMAD.HI.U32 R12, R6, R27, RZ ;  /* 0x0000001b060c7227 */ /* 0x000fe200078e00ff */
[----:B------:R-:W-:Y:S02]  /*1380*/  IABS R75, R36 ;  /* 0x00000024004b7213 */ /* 0x000fe40000000000 */
[----:B------:R-:W-:Y:S01]  /*1390*/  PRMT R167, RZ, 0x7610, R167 ;  /* 0x00007610ffa77816 */ /* 0x000fe200000000a7 */
[----:B------:R-:W-:Y:S01]  /*13a0*/  @!P2 IMAD.IADD R21, R21, 0x1, -R2 ;  /* 0x000000011515a824 */ /* 0x000fe200078e0a02 */
[----:B------:R-:W-:Y:S01]  /*13b0*/  ISETP.GE.AND P2, PT, R18, RZ, PT ;  /* 0x000000ff1200720c */ /* 0x000fe20003f46270 */
[----:B------:R-:W-:Y:S01]  /*13c0*/  IMAD R3, R2, R10, R25 ;  /* 0x0000000a02037224 */ /* 0x000fe200078e0219 */
[C---:B------:R-:W-:Y:S01]  /*13d0*/  LOP3.LUT R10, R8.reuse, 0x30, RZ, 0xfc, !PT ;  /* 0x00000030080a7812 */ /* 0x040fe200078efcff */
[----:B------:R-:W-:Y:S01]  /*13e0*/  IMAD.MOV R12, RZ, RZ, -R12 ;  /* 0x000000ffff0c7224 */ /* 0x000fe200078e0a0c */
[----:B------:R-:W-:Y:S01]  /*13f0*/  LOP3.LUT R18, R8, 0x48, RZ, 0xfc, !PT ;  /* 0x0000004808127812 */ /* 0x000fe200078efcff */
[--C-:B------:R-:W-:Y:S01]  /*1400*/  @!P6 IMAD.IADD R23, R23, 0x1, -R2.reuse ;  /* 0x000000011717e824 */ /* 0x100fe200078e0a02 */
[C---:B------:R-:W-:Y:S01]  /*1410*/  ISETP.GT.U32.AND P6, PT, R2.reuse, R21, PT ;  /* 0x000000150200720c */ /* 0x040fe20003fc4070 */
[--C-:B------:R-:W-:Y:S01]  /*1420*/  @!P1 IMAD.IADD R19, R19, 0x1, -R2.reuse ;  /* 0x0000000113139824 */ /* 0x100fe200078e0a02 */
[----:B------:R-:W-:Y:S01]  /*1430*/  ISETP.GT.U32.AND P1, PT, R2, R3, PT ;  /* 0x000000030200720c */ /* 0x000fe20003f24070 */
[----:B------:R-:W-:Y:S01]  /*1440*/  @!P3 IMAD.IADD R17, R17, 0x1, -R2 ;  /* 0x000000011111b824 */ /* 0x000fe200078e0a02 */
[----:B------:R-:W-:Y:S01]  /*1450*/  ISETP.GE.AND P3, PT, R16, RZ, PT ;  /* 0x000000ff1000720c */ /* 0x000fe20003f66270 */
[C---:B------:R-:W-:Y:S01]  /*1460*/  IMAD R27, R2.reuse, R12, R27 ;  /* 0x0000000c021b7224 */ /* 0x040fe200078e021b */
[----:B------:R-:W-:Y:S01]  /*1470*/  IABS R29, R10 ;  /* 0x0000000a001d7213 */ /* 0x000fe20000000000 */
[----:B------:R-:W-:Y:S01]  /*1480*/  @!P0 IMAD.MOV R15, RZ, RZ, -R15 ;  /* 0x000000ffff0f8224 */ /* 0x000fe200078e0a0f */
[C---:B------:R-:W-:Y:S01]  /*1490*/  ISETP.GT.U32.AND P0, PT, R2.reuse, R23, PT ;  /* 0x000000170200720c */ /* 0x040fe20003f04070 */
[----:B------:R-:W-:Y:S01]  /*14a0*/  @!P4 IMAD.MOV R19, RZ, RZ, -R19 ;  /* 0x000000ffff13c224 */ /* 0x000fe200078e0a13 */
[----:B------:R-:W-:Y:S01]  /*14b0*/  ISETP.GT.U32.AND P4, PT, R2, R27, PT ;  /* 0x0000001b0200720c */ /* 0x000fe20003f84070 */
[----:B------:R-:W-:Y:S01]  /*14c0*/  IMAD.HI.U32 R12, R6, R31, RZ ;  /* 0x0000001f060c7227 */ /* 0x000fe200078e00ff */
[----:B------:R-:W-:-:S02]  /*14d0*/  LOP3.LUT R16, R8, 0x44, RZ, 0xfc, !PT ;  /* 0x0000004408107812 */ /* 0x000fc400078efcff */
[----:B------:R-:W-:Y:S01]  /*14e0*/  IABS R41, R18 ;  /* 0x0000001200297213 */ /* 0x000fe20000000000 */
[--C-:B------:R-:W-:Y:S01]  /*14f0*/  @!P6 IMAD.IADD R21, R21, 0x1, -R2.reuse ;  /* 0x000000011515e824 */ /* 0x100fe200078e0a02 */
[----:B------:R-:W-:Y:S01]  /*1500*/  ISETP.GE.AND P6, PT, R22, RZ, PT ;  /* 0x000000ff1600720c */ /* 0x000fe20003fc6270 */
[--C-:B------:R-:W-:Y:S01]  /*1510*/  @!P1 IMAD.IADD R3, R3, 0x1, -R2.reuse ;  /* 0x0000000103039824 */ /* 0x100fe200078e0a02 */
[----:B------:R-:W-:Y:S01]  /*1520*/  ISETP.GE.AND P1, PT, R14, RZ, PT ;  /* 0x000000ff0e00720c */ /* 0x000fe20003f26270 */
[----:B------:R-:W-:Y:S01]  /*1530*/  @!P3 IMAD.MOV R21, RZ, RZ, -R21 ;  /* 0x000000ffff15b224 */ /* 0x000fe200078e0a15 */
[----:B------:R-:W-:Y:S01]  /*1540*/  LOP3.LUT R14, R8, 0x40, RZ, 0xfc, !PT ;  /* 0x00000040080e7812 */ /* 0x000fe200078efcff */
[----:B------:R-:W-:Y:S01]  /*1550*/  @!P0 IMAD.IADD R23, R23, 0x1, -R2 ;  /* 0x0000000117178824 */ /* 0x000fe200078e0a02 */
[----:B------:R-:W-:Y:S01]  /*1560*/  ISETP.GE.AND P0, PT, R10, RZ, PT ;  /* 0x000000ff0a00720c */ /* 0x000fe20003f06270 */
[----:B------:R-:W-:Y:S01]  /*1570*/  IMAD.HI.U32 R10, R6, R29, RZ ;  /* 0x0000001d060a7227 */ /* 0x000fe200078e00ff */
[----:B------:R-:W-:-:S02]  /*1580*/  ISETP.GT.U32.AND P3, PT, R2, R3, PT ;  /* 0x000000030200720c */ /* 0x000fc40003f64070 */
[----:B------:R-:W-:Y:S01]  /*1590*/  IABS R37, R14 ;  /* 0x0000000e00257213 */ /* 0x000fe20000000000 */
[----:B------:R-:W-:Y:S01]  /*15a0*/  @!P4 IMAD.IADD R27, R27, 0x1, -R2 ;  /* 0x000000011b1bc824 */ /* 0x000fe200078e0a02 */
[----:B------:R-:W-:Y:S01]  /*15b0*/  IABS R39, R16 ;  /* 0x0000001000277213 */ /* 0x000fe20000000000 */
[----:B------:R-:W-:Y:S01]  /*15c0*/  IMAD.MOV R10, RZ, RZ, -R10 ;  /* 0x000000ffff0a7224 */ /* 0x000fe200078e0a0a */
[----:B------:R-:W-:Y:S01]  /*15d0*/  LOP3.LUT R22, R8, 0x50, RZ, 0xfc, !PT ;  /* 0x0000005008167812 */ /* 0x000fe200078efcff */
[----:B------:R-:W-:Y:S01]  /*15e0*/  IMAD.MOV R12, RZ, RZ, -R12 ;  /* 0x000000ffff0c7224 */ /* 0x000fe200078e0a0c */
[C---:B------:R-:W-:Y:S01]  /*15f0*/  ISETP.GT.U32.AND P4, PT, R2.reuse, R27, PT ;  /* 0x0000001b0200720c */ /* 0x040fe20003f84070 */
[----:B------:R-:W-:Y:S01]  /*1600*/  IMAD R29, R2, R10, R29 ;  /* 0x0000000a021d7224 */ /* 0x000fe200078e021d */
[----:B------:R-:W-:Y:S01]  /*1610*/  LOP3.LUT R10, R8, 0x38, RZ, 0xfc, !PT ;  /* 0x00000038080a7812 */ /* 0x000fe200078efcff */
[----:B------:R-:W-:Y:S01]  /*1620*/  IMAD R31, R2, R12, R31 ;  /* 0x0000000c021f7224 */ /* 0x000fe200078e021f */
[----:B------:R-:W-:Y:S01]  /*1630*/  LOP3.LUT R12, R8, 0x3c, RZ, 0xfc, !PT ;  /* 0x0000003c080c7812 */ /* 0x000fe200078efcff */
[--C-:B------:R-:W-:Y:S01]  /*1640*/  @!P3 IMAD.IADD R3, R3, 0x1, -R2.reuse ;  /* 0x000000010303b824 */ /* 0x100fe200078e0a02 */
[----:B------:R-:W-:Y:S01]  /*1650*/  ISETP.GT.U32.AND P3, PT, R2, R29, PT ;  /* 0x0000001d0200720c */ /* 0x000fe20003f64070 */
[----:B------:R-:W-:Y:S01]  /*1660*/  @!P5 IMAD.MOV R17, RZ, RZ, -R17 ;  /* 0x000000ffff11d224 */ /* 0x000fe200078e0a11 */
[----:B------:R-:W-:Y:S01]  /*1670*/  IABS R33, R10 ;  /* 0x0000000a00217213 */ /* 0x000fe20000000000 */
[----:B------:R-:W-:Y:S01]  /*1680*/  @!P2 IMAD.MOV R23, RZ, RZ, -R23 ;  /* 0x000000ffff17a224 */ /* 0x000fe200078e0a17 */
[----:B------:R-:W-:Y:S01]  /*1690*/  IABS R35, R12 ;  /* 0x0000000c00237213 */ /* 0x000fe20000000000 */
[----:B------:R-:W-:Y:S01]  /*16a0*/  IMAD.MOV.U32 R25, RZ, RZ, R3 ;  /* 0x000000ffff197224 */ /* 0x000fe200078e0003 */
[----:B------:R-:W-:Y:S01]  /*16b0*/  ISETP.GE.AND P5, PT, R20, RZ, PT ;  /* 0x000000ff1400720c */ /* 0x000fe20003fa6270 */
[----:B------:R-:W-:Y:S01]  /*16c0*/  @!P4 IMAD.IADD R27, R27, 0x1, -R2 ;  /* 0x000000011b1bc824 */ /* 0x000fe200078e0a02 */
[----:B------:R-:W-:Y:S01]  /*16d0*/  ISETP.GE.AND P2, PT, R10, RZ, PT ;  /* 0x000000ff0a00720c */ /* 0x000fe20003f46270 */
[----:B------:R-:W-:Y:S01]  /*16e0*/  IMAD.HI.U32 R3, R6, R33, RZ ;  /* 0x0000002106037227 */ /* 0x000fe200078e00ff */
[----:B------:R-:W-:-:S02]  /*16f0*/  ISETP.GE.AND P4, PT, R12, RZ, PT ;  /* 0x000000ff0c00720c */ /* 0x000fc40003f86270 */
[----:B------:R-:W-:Y:S01]  /*1700*/  LOP3.LUT R20, R8, 0x4c, RZ, 0xfc, !PT ;  /* 0x0000004c08147812 */ /* 0x000fe200078efcff */
[----:B------:R-:W-:Y:S01]  /*1710*/  @!P6 IMAD.MOV R27, RZ, RZ, -R27 ;  /* 0x000000ffff1be224 */ /* 0x000fe200078e0a1b */
[----:B------:R-:W-:Y:S01]  /*1720*/  ISETP.GT.U32.AND P6, PT, R2, R31, PT ;  /* 0x0000001f0200720c */ /* 0x000fe20003fc4070 */
[----:B------:R-:W-:Y:S01]  /*1730*/  @!P3 IMAD.IADD R29, R29, 0x1, -R2 ;  /* 0x000000011d1db824 */ /* 0x000fe200078e0a02 */
[----:B------:R-:W-:Y:S01]  /*1740*/  IABS R55, R20 ;  /* 0x0000001400377213 */ /* 0x000fe20000000000 */
[----:B------:R-:W-:Y:S01]  /*1750*/  IMAD.HI.U32 R10, R6, R35, RZ ;  /* 0x00000023060a7227 */ /* 0x000fe200078e00ff */
[----:B------:R-:W-:Y:S02]  /*1760*/  IABS R57, R22 ;  /* 0x0000001600397213 */ /* 0x000fe40000000000 */
[----:B------:R-:W-:Y:S01]  /*1770*/  ISETP.GT.U32.AND P3, PT, R2, R29, PT ;  /* 0x0000001d0200720c */ /* 0x000fe20003f64070 */
[----:B------:R-:W-:Y:S02]  /*1780*/  IMAD.MOV R3, RZ, RZ, -R3 ;  /* 0x000000ffff037224 */ /* 0x000fe400078e0a03 */
[----:B------:R-:W-:-:S02]  /*1790*/  IMAD.MOV R10, RZ, RZ, -R10 ;  /* 0x000000ffff0a7224 */ /* 0x000fc400078e0a0a */
[C---:B------:R-:W-:Y:S02]  /*17a0*/  IMAD R3, R2.reuse, R3, R33 ;  /* 0x0000000302037224 */ /* 0x040fe400078e0221 */
[----:B------:R-:W-:Y:S02]  /*17b0*/  @!P6 IMAD.IADD R31, R31, 0x1, -R2 ;  /* 0x000000011f1fe824 */ /* 0x000fe400078e0a02 */
[----:B------:R-:W-:Y:S02]  /*17c0*/  IMAD R33, R2, R10, R35 ;  /* 0x0000000a02217224 */ /* 0x000fe400078e0223 */
[----:B------:R-:W-:Y:S01]  /*17d0*/  IMAD.HI.U32 R10, R6, R37, RZ ;  /* 0x00000025060a7227 */ /* 0x000fe200078e00ff */
[----:B------:R-:W-:-:S03]  /*17e0*/  ISETP.GT.U32.AND P6, PT, R2, R31, PT ;  /* 0x0000001f0200720c */ /* 0x000fc60003fc4070 */
[----:B------:R-:W-:Y:S01]  /*17f0*/  @!P3 IMAD.IADD R29, R29, 0x1, -R2 ;  /* 0x000000011d1db824 */ /* 0x000fe200078e0a02 */
[----:B------:R-:W-:Y:S01]  /*1800*/  ISETP.GT.U32.AND P3, PT, R2, R3, PT ;  /* 0x000000030200720c */ /* 0x000fe20003f64070 */
[----:B------:R-:W-:Y:S01]  /*1810*/  @!P5 IMAD.MOV R25, RZ, RZ, -R25 ;  /* 0x000000ffff19d224 */ /* 0x000fe200078e0a19 */
[----:B------:R-:W-:Y:S01]  /*1820*/  ISETP.GE.AND P5, PT, R14, RZ, PT ;  /* 0x000000ff0e00720c */ /* 0x000fe20003fa6270 */
[----:B------:R-:W-:Y:S02]  /*1830*/  IMAD.MOV R14, RZ, RZ, -R10 ;  /* 0x000000ffff0e7224 */ /* 0x000fe400078e0a0a */
[----:B------:R-:W-:Y:S02]  /*1840*/  IMAD.MOV.U32 R35, RZ, RZ, R29 ;  /* 0x000000ffff237224 */ /* 0x000fe400078e001d */
[C---:B------:R-:W-:Y:S02]  /*1850*/  IMAD R29, R2.reuse, R14, R37 ;  /* 0x0000000e021d7224 */ /* 0x040fe400078e0225 */
[----:B------:R-:W-:Y:S01]  /*1860*/  @!P0 IMAD.MOV R35, RZ, RZ, -R35 ;  /* 0x000000ffff238224 */ /* 0x000fe200078e0a23 */
[C---:B------:R-:W-:Y:S01]  /*1870*/  ISETP.GT.U32.AND P0, PT, R2.reuse, R33, PT ;  /* 0x000000210200720c */ /* 0x040fe20003f04070 */
[----:B------:R-:W-:Y:S01]  /*1880*/  @!P6 IMAD.IADD R31, R31, 0x1, -R2 ;  /* 0x000000011f1fe824 */ /* 0x000fe200078e0a02 */
[----:B------:R-:W-:Y:S01]  /*1890*/  ISETP.GT.U32.AND P6, PT, R2, R29, PT ;  /* 0x0000001d0200720c */ /* 0x000fe20003fc4070 */
[----:B------:R-:W-:-:S04]  /*18a0*/  IMAD.HI.U32 R12, R6, R39, RZ ;  /* 0x00000027060c7227 */ /* 0x000fc800078e00ff */
[----:B------:R-:W-:-:S04]  /*18b0*/  IMAD.HI.U32 R10, R6, R41, RZ ;  /* 0x00000029060a7227 */ /* 0x000fc800078e00ff */
[----:B------:R-:W-:Y:S02]  /*18c0*/  IMAD.MOV R12, RZ, RZ, -R12 ;  /* 0x000000ffff0c7224 */ /* 0x000fe400078e0a0c */
[--C-:B------:R-:W-:Y:S02]  /*18d0*/  @!P0 IMAD.IADD R33, R33, 0x1, -R2.reuse ;  /* 0x0000000121218824 */ /* 0x100fe400078e0a02 */
[----:B------:R-:W-:Y:S02]  /*18e0*/  @!P6 IMAD.IADD R29, R29, 0x1, -R2 ;  /* 0x000000011d1de824 */ /* 0x000fe400078e0a02 */
[----:B------:R-:W-:Y:S01]  /*18f0*/  IMAD.MOV R10, RZ, RZ, -R10 ;  /* 0x000000ffff0a7224 */ /* 0x000fe200078e0a0a */
[C---:B------:R-:W-:Y:S01]  /*1900*/  ISETP.GT.U32.AND P0, PT, R2.reuse, R33, PT ;  /* 0x000000210200720c */ /* 0x040fe20003f04070 */
[C---:B------:R-:W-:Y:S01]  /*1910*/  IMAD R37, R2.reuse, R12, R39 ;  /* 0x0000000c02257224 */ /* 0x040fe200078e0227 */
[C---:B------:R-:W-:Y:S01]  /*1920*/  ISETP.GT.U32.AND P6, PT, R2.reuse, R29, PT ;  /* 0x0000001d0200720c */ /* 0x040fe20003fc4070 */
[----:B------:R-:W-:-:S02]  /*1930*/  IMAD R39, R2, R10, R41 ;  /* 0x0000000a02277224 */ /* 0x000fc400078e0229 */
[----:B------:R-:W-:-:S04]  /*1940*/  IMAD.HI.U32 R10, R6, R55, RZ ;  /* 0x00000037060a7227 */ /* 0x000fc800078e00ff */
[----:B------:R-:W-:Y:S02]  /*1950*/  IMAD.MOV R10, RZ, RZ, -R10 ;  /* 0x000000ffff0a7224 */ /* 0x000fe400078e0a0a */
[--C-:B------:R-:W-:Y:S02]  /*1960*/  @!P3 IMAD.IADD R3, R3, 0x1, -R2.reuse ;  /* 0x000000010303b824 */ /* 0x100fe400078e0a02 */
[C---:B------:R-:W-:Y:S02]  /*1970*/  IMAD R55, R2.reuse, R10, R55 ;  /* 0x0000000a02377224 */ /* 0x040fe400078e0237 */
[--C-:B------:R-:W-:Y:S01]  /*1980*/  @!P0 IMAD.IADD R33, R33, 0x1, -R2.reuse ;  /* 0x0000000121218824 */ /* 0x100fe200078e0a02 */
[C---:B------:R-:W-:Y:S01]  /*1990*/  ISETP.GT.U32.AND P0, PT, R2.reuse, R39, PT ;  /* 0x000000270200720c */ /* 0x040fe20003f04070 */
[----:B------:R-:W-:Y:S01]  /*19a0*/  @!P6 IMAD.IADD R29, R29, 0x1, -R2 ;  /* 0x000000011d1de824 */ /* 0x000fe200078e0a02 */
[----:B------:R-:W-:Y:S01]  /*19b0*/  ISETP.GT.U32.AND P3, PT, R2, R3, PT ;  /* 0x000000030200720c */ /* 0x000fe20003f64070 */
[----:B------:R-:W-:Y:S01]  /*19c0*/  IMAD.HI.U32 R12, R6, R59, RZ ;  /* 0x0000003b060c7227 */ /* 0x000fe200078e00ff */
[----:B------:R-:W-:-:S03]  /*19d0*/  ISETP.GT.U32.AND P6, PT, R2, R55, PT ;  /* 0x000000370200720c */ /* 0x000fc60003fc4070 */
[----:B------:R-:W-:Y:S02]  /*19e0*/  IMAD.MOV R12, RZ, RZ, -R12 ;  /* 0x000000ffff0c7224 */ /* 0x000fe400078e0a0c */
[----:B------:R-:W-:-:S04]  /*19f0*/  IMAD.HI.U32 R10, R6, R57, RZ ;  /* 0x00000039060a7227 */ /* 0x000fc800078e00ff */
[--C-:B------:R-:W-:Y:S02]  /*1a00*/  @!P0 IMAD.IADD R39, R39, 0x1, -R2.reuse ;  /* 0x0000000127278824 */ /* 0x100fe400078e0a02 */
[--C-:B------:R-:W-:Y:S01]  /*1a10*/  @!P3 IMAD.IADD R3, R3, 0x1, -R2.reuse ;  /* 0x000000010303b824 */ /* 0x100fe200078e0a02 */
[C---:B------:R-:W-:Y:S01]  /*1a20*/  ISETP.GT.U32.AND P3, PT, R2.reuse, R37, PT ;  /* 0x000000250200720c */ /* 0x040fe20003f64070 */
[----:B------:R-:W-:Y:S01]  /*1a30*/  @!P6 IMAD.IADD R55, R55, 0x1, -R2 ;  /* 0x000000013737e824 */ /* 0x000fe200078e0a02 */
[C---:B------:R-:W-:Y:S01]  /*1a40*/  ISETP.GT.U32.AND P6, PT, R2.reuse, R39, PT ;  /* 0x000000270200720c */ /* 0x040fe20003fc4070 */
[----:B------:R-:W-:Y:S02]  /*1a50*/  IMAD R59, R2, R12, R59 ;  /* 0x0000000c023b7224 */ /* 0x000fe400078e023b */
[----:B------:R-:W-:Y:S01]  /*1a60*/  IMAD.MOV.U32 R41, RZ, RZ, R31 ;  /* 0x000000ffff297224 */ /* 0x000fe200078e001f */
[----:B------:R-:W-:Y:S01]  /*1a70*/  IABS R31, R28 ;  /* 0x0000001c001f7213 */ /* 0x000fe20000000000 */
[----:B------:R-:W-:-:S04]  /*1a80*/  IMAD.HI.U32 R14, R6, R61, RZ ;  /* 0x0000003d060e7227 */ /* 0x000fc800078e00ff */
[----:B------:R-:W-:Y:S02]  /*1a90*/  IMAD.MOV R10, RZ, RZ, -R10 ;  /* 0x000000ffff0a7224 */ /* 0x000fe400078e0a0a */
[--C-:B------:R-:W-:Y:S01]  /*1aa0*/  @!P3 IMAD.IADD R37, R37, 0x1, -R2.reuse ;  /* 0x000000012525b824 */ /* 0x100fe200078e0a02 */
[----:B------:R-:W-:Y:S01]  /*1ab0*/  ISETP.GE.AND P3, PT, R16, RZ, PT ;  /* 0x000000ff1000720c */ /* 0x000fe20003f66270 */
[----:B------:R-:W-:Y:S01]  /*1ac0*/  @!P6 IMAD.IADD R39, R39, 0x1, -R2 ;  /* 0x000000012727e824 */ /* 0x000fe200078e0a02 */
[C---:B------:R-:W-:Y:S01]  /*1ad0*/  ISETP.GT.U32.AND P6, PT, R2.reuse, R59, PT ;  /* 0x0000003b0200720c */ /* 0x040fe20003fc4070 */
[----:B------:R-:W-:Y:S01]  /*1ae0*/  IMAD.MOV R14, RZ, RZ, -R14 ;  /* 0x000000ffff0e7224 */ /* 0x000fe200078e0a0e */
[C---:B------:R-:W-:Y:S01]  /*1af0*/  ISETP.GT.U32.AND P0, PT, R2.reuse, R37, PT ;  /* 0x000000250200720c */ /* 0x040fe20003f04070 */
[----:B------:R-:W-:Y:S01]  /*1b00*/  IMAD R57, R2, R10, R57 ;  /* 0x0000000a02397224 */ /* 0x000fe200078e0239 */
[----:B------:R-:W-:Y:S01]  /*1b10*/  LOP3.LUT R16, R8, 0x7c, RZ, 0xfc, !PT ;  /* 0x0000007c08107812 */ /* 0x000fe200078efcff */
[----:B------:R-:W-:-:S03]  /*1b20*/  IMAD.HI.U32 R10, R6, R31, RZ ;  /* 0x0000001f060a7227 */ /* 0x000fc600078e00ff */
[----:B------:R-:W-:Y:S01]  /*1b30*/  IABS R63, R16 ;  /* 0x00000010003f7213 */ /* 0x000fe20000000000 */
[C---:B------:R-:W-:Y:S02]  /*1b40*/  IMAD R61, R2.reuse, R14, R61 ;  /* 0x0000000e023d7224 */ /* 0x040fe400078e023d */
[----:B------:R-:W-:Y:S02]  /*1b50*/  IMAD.MOV R14, RZ, RZ, -R10 ;  /* 0x000000ffff0e7224 */ /* 0x000fe400078e0a0a */
[----:B------:R-:W-:Y:S01]  /*1b60*/  @!P1 IMAD.MOV R41, RZ, RZ, -R41 ;  /* 0x000000ffff299224 */ /* 0x000fe200078e0a29 */
[C---:B------:R-:W-:Y:S01]  /*1b70*/  ISETP.GT.U32.AND P1, PT, R2.reuse, R55, PT ;  /* 0x000000370200720c */ /* 0x040fe20003f24070 */
[----:B------:R-:W-:Y:S02]  /*1b80*/  IMAD R31, R2, R14, R31 ;  /* 0x0000000e021f7224 */ /* 0x000fe400078e021f */
[----:B------:R-:W-:Y:S02]  /*1b90*/  @!P6 IMAD.IADD R59, R59, 0x1, -R2 ;  /* 0x000000013b3be824 */ /* 0x000fe400078e0a02 */
[----:B------:R-:W-:Y:S01]  /*1ba0*/  IMAD.HI.U32 R10, R6, R65, RZ ;  /* 0x00000041060a7227 */ /* 0x000fe200078e00ff */
[----:B------:R-:W-:-:S03]  /*1bb0*/  ISETP.GT.U32.AND P6, PT, R2, R31, PT ;  /* 0x0000001f0200720c */ /* 0x000fc60003fc4070 */
[----:B------:R-:W-:Y:S01]  /*1bc0*/  @!P0 IMAD.IADD R37, R37, 0x1, -R2 ;  /* 0x0000000125258824 */ /* 0x000fe200078e0a02 */
[C---:B------:R-:W-:Y:S01]  /*1bd0*/  ISETP.GT.U32.AND P0, PT, R2.reuse, R57, PT ;  /* 0x000000390200720c */ /* 0x040fe20003f04070 */
[----:B------:R-:W-:Y:S02]  /*1be0*/  IMAD.MOV R10, RZ, RZ, -R10 ;  /* 0x000000ffff0a7224 */ /* 0x000fe400078e0a0a */
[----:B------:R-:W-:Y:S01]  /*1bf0*/  @!P1 IMAD.IADD R55, R55, 0x1, -R2 ;  /* 0x0000000137379824 */ /* 0x000fe200078e0a02 */
[C---:B------:R-:W-:Y:S01]  /*1c00*/  ISETP.GT.U32.AND P1, PT, R2.reuse, R61, PT ;  /* 0x0000003d0200720c */ /* 0x040fe20003f24070 */
[----:B------:R-:W-:Y:S02]  /*1c10*/  IMAD R65, R2, R10, R65 ;  /* 0x0000000a02417224 */ /* 0x000fe400078e0241 */
[----:B------:R-:W-:-:S04]  /*1c20*/  IMAD.HI.U32 R14, R6, R69, RZ ;  /* 0x00000045060e7227 */ /* 0x000fc800078e00ff */
[----:B------:R-:W-:Y:S01]  /*1c30*/  @!P6 IMAD.IADD R31, R31, 0x1, -R2 ;  /* 0x000000011f1fe824 */ /* 0x000fe200078e0a02 */
[----:B------:R-:W-:Y:S01]  /*1c40*/  ISETP.GT.U32.AND P6, PT, R2, R65, PT ;  /* 0x000000410200720c */ /* 0x000fe20003fc4070 */
[----:B------:R-:W-:-:S04]  /*1c50*/  IMAD.HI.U32 R12, R6, R67, RZ ;  /* 0x00000043060c7227 */ /* 0x000fc800078e00ff */
[----:B------:R-:W-:Y:S01]  /*1c60*/  @!P0 IMAD.IADD R57, R57, 0x1, -R2 ;  /* 0x0000000139398824 */ /* 0x000fe200078e0a02 */
[----:B------:R-:W-:Y:S01]  /*1c70*/  ISETP.GE.AND P0, PT, R18, RZ, PT ;  /* 0x000000ff1200720c */ /* 0x000fe20003f06270 */
[----:B------:R-:W-:Y:S01]  /*1c80*/  IMAD.MOV.U32 R51, RZ, RZ, R37 ;  /* 0x000000ffff337224 */ /* 0x000fe200078e0025 */
[----:B------:R-:W-:Y:S01]  /*1c90*/  LOP3.LUT R18, R8, 0x6c, RZ, 0xfc, !PT ;  /* 0x0000006c08127812 */ /* 0x000fe200078efcff */
[----:B------:R-:W-:Y:S02]  /*1ca0*/  IMAD.MOV R14, RZ, RZ, -R14 ;  /* 0x000000ffff0e7224 */ /* 0x000fe400078e0a0e */
[----:B------:R-:W-:Y:S01]  /*1cb0*/  IMAD.MOV R12, RZ, RZ, -R12 ;  /* 0x000000ffff0c7224 */ /* 0x000fe200078e0a0c */
[----:B------:R-:W-:Y:S01]  /*1cc0*/  IABS R71, R18 ;  /* 0x0000001200477213 */ /* 0x000fe20000000000 */
[----:B------:R-:W-:Y:S01]  /*1cd0*/  @!P1 IMAD.IADD R61, R61, 0x1, -R2 ;  /* 0x000000013d3d9824 */ /* 0x000fe200078e0a02 */
[----:B------:R-:W-:Y:S01]  /*1ce0*/  ISETP.GE.AND P1, PT, R20, RZ, PT ;  /* 0x000000ff1400720c */ /* 0x000fe20003f26270 */
[----:B------:R-:W-:Y:S01]  /*1cf0*/  @!P3 IMAD.MOV R51, RZ, RZ, -R51 ;  /* 0x000000ffff33b224 */ /* 0x000fe200078e0a33 */
[C---:B------:R-:W-:Y:S01]  /*1d00*/  ISETP.GT.U32.AND P3, PT, R2.reuse, R31, PT ;  /* 0x0000001f0200720c */ /* 0x040fe20003f64070 */
[----:B------:R-:W-:Y:S01]  /*1d10*/  IMAD R69, R2, R14, R69 ;  /* 0x0000000e02457224 */ /* 0x000fe200078e0245 */
[----:B------:R-:W-:Y:S01]  /*1d20*/  LOP3.LUT R20, R8, 0x70, RZ, 0xfc, !PT ;  /* 0x0000007008147812 */ /* 0x000fe200078efcff */
[----:B------:R-:W-:-:S02]  /*1d30*/  IMAD R67, R2, R12, R67 ;  /* 0x0000000c02437224 */ /* 0x000fc400078e0243 */
[----:B------:R-:W-:Y:S01]  /*1d40*/  IMAD.HI.U32 R14, R6, R77, RZ ;  /* 0x0000004d060e7227 */ /* 0x000fe200078e00ff */
[----:B------:R-:W-:-:S03]  /*1d50*/  IABS R73, R20 ;  /* 0x0000001400497213 */ /* 0x000fc60000000000 */
[----:B------:R-:W-:Y:S01]  /*1d60*/  @!P6 IMAD.IADD R65, R65, 0x1, -R2 ;  /* 0x000000014141e824 */ /* 0x000fe200078e0a02 */
[C---:B------:R-:W-:Y:S01]  /*1d70*/  ISETP.GT.U32.AND P6, PT, R2.reuse, R67, PT ;  /* 0x000000430200720c */ /* 0x040fe20003fc4070 */
[----:B------:R-:W-:Y:S02]  /*1d80*/  IMAD.MOV R14, RZ, RZ, -R14 ;  /* 0x000000ffff0e7224 */ /* 0x000fe400078e0a0e */
[----:B------:R-:W-:Y:S02]  /*1d90*/  IMAD.MOV.U32 R53, RZ, RZ, R39 ;  /* 0x000000ffff357224 */ /* 0x000fe400078e0027 */
[C---:B------:R-:W-:Y:S02]  /*1da0*/  IMAD R77, R2.reuse, R14, R77 ;  /* 0x0000000e024d7224 */ /* 0x040fe400078e024d */
[----:B------:R-:W-:Y:S01]  /*1db0*/  @!P0 IMAD.MOV R53, RZ, RZ, -R53 ;  /* 0x000000ffff358224 */ /* 0x000fe200078e0a35 */
[----:B------:R-:W-:Y:S01]  /*1dc0*/  ISETP.GT.U32.AND P0, PT, R2, R65, PT ;  /* 0x000000410200720c */ /* 0x000fe20003f04070 */
[----:B------:R-:W-:-:S04]  /*1dd0*/  IMAD.HI.U32 R8, R6, R71, RZ ;  /* 0x0000004706087227 */ /* 0x000fc800078e00ff */
[----:B------:R-:W-:-:S04]  /*1de0*/  IMAD.HI.U32 R10, R6, R73, RZ ;  /* 0x00000049060a7227 */ /* 0x000fc800078e00ff */
[----:B------:R-:W-:-:S04]  /*1df0*/  IMAD.HI.U32 R12, R6, R75, RZ ;  /* 0x0000004b060c7227 */ /* 0x000fc800078e00ff */
[----:B------:R-:W-:-:S04]  /*1e00*/  IMAD.HI.U32 R6, R6, R63, RZ ;  /* 0x0000003f06067227 */ /* 0x000fc800078e00ff */
[----:B------:R-:W-:Y:S02]  /*1e10*/  IMAD.MOV.U32 R45, RZ, RZ, R3 ;  /* 0x000000ffff2d7224 */ /* 0x000fe400078e0003 */
[----:B------:R-:W-:Y:S01]  /*1e20*/  @!P3 IMAD.IADD R31, R31, 0x1, -R2 ;  /* 0x000000011f1fb824 */ /* 0x000fe200078e0a02 */
[C---:B------:R-:W-:Y:S01]  /*1e30*/  ISETP.GT.U32.AND P3, PT, R2.reuse, R77, PT ;  /* 0x0000004d0200720c */ /* 0x040fe20003f64070 */
[----:B------:R-:W-:Y:S01]  /*1e40*/  IMAD.MOV R6, RZ, RZ, -R6 ;  /* 0x000000ffff067224 */ /* 0x000fe200078e0a06 */
[----:B------:R-:W4:Y:S01]  /*1e50*/  LDC R3, c[0x0][0x3a0] ;  /* 0x0000e800ff037b82 */ /* 0x000f220000000800 */
[----:B------:R-:W-:Y:S01]  /*1e60*/  @!P2 IMAD.MOV R45, RZ, RZ, -R45 ;  /* 0x000000ffff2da224 */ /* 0x000fe200078e0a2d */
[----:B------:R-:W-:Y:S01]  /*1e70*/  ISETP.GT.U32.AND P2, PT, R2, R57, PT ;  /* 0x000000390200720c */ /* 0x000fe20003f44070 */
[----:B------:R-:W-:Y:S02]  /*1e80*/  IMAD.MOV.U32 R49, RZ, RZ, R29 ;  /* 0x000000ffff317224 */ /* 0x000fe400078e001d */
[----:B------:R-:W-:-:S02]  /*1e90*/  @!P6 IMAD.IADD R67, R67, 0x1, -R2 ;  /* 0x000000014343e824 */ /* 0x000fc400078e0a02 */
[C---:B------:R-:W-:Y:S02]  /*1ea0*/  IMAD R29, R2.reuse, R6, R63 ;  /* 0x00000006021d7224 */ /* 0x040fe400078e023f */
[----:B------:R-:W-:Y:S01]  /*1eb0*/  @!P1 IMAD.MOV R55, RZ, RZ, -R55 ;  /* 0x000000ffff379224 */ /* 0x000fe200078e0a37 */
[C---:B------:R-:W-:Y:S01]  /*1ec0*/  ISETP.GT.U32.AND P1, PT, R2.reuse, R69, PT ;  /* 0x000000450200720c */ /* 0x040fe20003f24070 */
[----:B------:R-:W-:Y:S01]  /*1ed0*/  IMAD.MOV R8, RZ, RZ, -R8 ;  /* 0x000000ffff087224 */ /* 0x000fe200078e0a08 */
[C---:B------:R-:W-:Y:S01]  /*1ee0*/  ISETP.GT.U32.AND P6, PT, R2.reuse, R67, PT ;  /* 0x000000430200720c */ /* 0x040fe20003fc4070 */
[----:B------:R-:W-:Y:S02]  /*1ef0*/  IMAD.MOV.U32 R47, RZ, RZ, R33 ;  /* 0x000000ffff2f7224 */ /* 0x000fe400078e0021 */
[----:B------:R-:W-:Y:S01]  /*1f00*/  @!P0 IMAD.IADD R65, R65, 0x1, -R2 ;  /* 0x0000000141418824 */ /* 0x000fe200078e0a02 */
[C---:B------:R-:W-:Y:S01]  /*1f10*/  ISETP.GT.U32.AND P0, PT, R2.reuse, R29, PT ;  /* 0x0000001d0200720c */ /* 0x040fe20003f04070 */
[----:B------:R-:W-:-:S02]  /*1f20*/  IMAD R71, R2, R8, R71 ;  /* 0x0000000802477224 */ /* 0x000fc400078e0247 */
[----:B------:R-:W-:Y:S01]  /*1f30*/  @!P4 IMAD.MOV R47, RZ, RZ, -R47 ;  /* 0x000000ffff2fc224 */ /* 0x000fe200078e0a2f */
[----:B------:R-:W-:Y:S01]  /*1f40*/  ISETP.GT.U32.AND P4, PT, R2, R59, PT ;  /* 0x0000003b0200720c */ /* 0x000fe20003f84070 */
[--C-:B------:R-:W-:Y:S01]  /*1f50*/  @!P3 IMAD.IADD R77, R77, 0x1, -R2.reuse ;  /* 0x000000014d4db824 */ /* 0x100fe200078e0a02 */
[----:B------:R-:W-:Y:S01]  /*1f60*/  ISETP.GE.AND P3, PT, R32, RZ, PT ;  /* 0x000000ff2000720c */ /* 0x000fe20003f66270 */
[----:B------:R-:W-:Y:S01]  /*1f70*/  @!P2 IMAD.IADD R57, R57, 0x1, -R2 ;  /* 0x000000013939a824 */ /* 0x000fe200078e0a02 */
[----:B------:R-:W-:Y:S01]  /*1f80*/  ISETP.GT.U32.AND P2, PT, R2, R71, PT ;  /* 0x000000470200720c */ /* 0x000fe20003f44070 */
[----:B------:R-:W-:Y:S02]  /*1f90*/  IMAD.MOV R10, RZ, RZ, -R10 ;  /* 0x000000ffff0a7224 */ /* 0x000fe400078e0a0a */
[--C-:B------:R-:W-:Y:S01]  /*1fa0*/  @!P1 IMAD.IADD R69, R69, 0x1, -R2.reuse ;  /* 0x0000000145459824 */ /* 0x100fe200078e0a02 */
[----:B------:R-:W-:Y:S01]  /*1fb0*/  ISETP.GE.AND P1, PT, R24, RZ, PT ;  /* 0x000000ff1800720c */ /* 0x000fe20003f26270 */
[----:B------:R-:W-:Y:S01]  /*1fc0*/  @!P5 IMAD.MOV R49, RZ, RZ, -R49 ;  /* 0x000000ffff31d224 */ /* 0x000fe200078e0a31 */
[C---:B------:R-:W-:Y:S01]  /*1fd0*/  ISETP.GT.U32.AND P5, PT, R2.reuse, R61, PT ;  /* 0x0000003d0200720c */ /* 0x040fe20003fa4070 */
[----:B------:R-:W-:Y:S01]  /*1fe0*/  IMAD R73, R2, R10, R73 ;  /* 0x0000000a02497224 */ /* 0x000fe200078e0249 */
[----:B------:R-:W-:Y:S01]  /*1ff0*/  LOP3.LUT R10, RZ, R43, RZ, 0x33, !PT ;  /* 0x0000002bff0a7212 */ /* 0x000fe200078e33ff */
[--C-:B------:R-:W-:Y:S01]  /*2000*/  @!P6 IMAD.IADD R67, R67, 0x1, -R2.reuse ;  /* 0x000000014343e824 */ /* 0x100fe200078e0a02 */
[----:B------:R-:W-:Y:S01]  /*2010*/  ISETP.GE.AND P6, PT, R22, RZ, PT ;  /* 0x000000ff1600720c */ /* 0x000fe20003fc6270 */
[--C-:B------:R-:W-:Y:S01]  /*2020*/  @!P0 IMAD.IADD R29, R29, 0x1, -R2.reuse ;  /* 0x000000011d1d8824 */ /* 0x100fe200078e0a02 */
[C---:B------:R-:W-:Y:S01]  /*2030*/  ISETP.GT.U32.AND P0, PT, R2.reuse, R69, PT ;  /* 0x000000450200720c */ /* 0x040fe20003f04070 */
[----:B------:R-:W-:Y:S01]  /*2040*/  @!P4 IMAD.IADD R59, R59, 0x1, -R2 ;  /* 0x000000013b3bc824 */ /* 0x000fe200078e0a02 */
[----:B------:R-:W-:Y:S01]  /*2050*/  ISETP.GT.U32.AND P4, PT, R2, R73, PT ;  /* 0x000000490200720c */ /* 0x000fe20003f84070 */
[----:B------:R-:W-:Y:S01]  /*2060*/  @!P3 IMAD.MOV R67, RZ, RZ, -R67 ;  /* 0x000000ffff43b224 */ /* 0x000fe200078e0a43 */
[----:B------:R-:W-:Y:S01]  /*2070*/  ISETP.GE.AND P3, PT, R34, RZ, PT ;  /* 0x000000ff2200720c */ /* 0x000fe20003f66270 */
[----:B------:R-:W-:-:S02]  /*2080*/  IMAD.MOV R12, RZ, RZ, -R12 ;  /* 0x000000ffff0c7224 */ /* 0x000fc400078e0a0c */
[--C-:B------:R-:W-:Y:S01]  /*2090*/  @!P2 IMAD.IADD R71, R71, 0x1, -R2.reuse ;  /* 0x000000014747a824 */ /* 0x100fe200078e0a02 */
[----:B------:R-:W-:Y:S01]  /*20a0*/  ISETP.GE.AND P2, PT, R26, RZ, PT ;  /* 0x000000ff1a00720c */ /* 0x000fe20003f46270 */
[C---:B------:R-:W-:Y:S02]  /*20b0*/  IMAD R75, R2.reuse, R12, R75 ;  /* 0x0000000c024b7224 */ /* 0x040fe400078e024b */
[----:B------:R-:W-:Y:S01]  /*20c0*/  @!P1 IMAD.MOV R59, RZ, RZ, -R59 ;  /* 0x000000ffff3b9224 */ /* 0x000fe200078e0a3b */
[C---:B------:R-:W-:Y:S01]  /*20d0*/  ISETP.GT.U32.AND P1, PT, R2.reuse, R71, PT ;  /* 0x000000470200720c */ /* 0x040fe20003f24070 */
[--C-:B------:R-:W-:Y:S01]  /*20e0*/  @!P5 IMAD.IADD R61, R61, 0x1, -R2.reuse ;  /* 0x000000013d3dd824 */ /* 0x100fe200078e0a02 */
[----:B------:R-:W-:Y:S01]  /*20f0*/  ISETP.GT.U32.AND P5, PT, R2, R75, PT ;  /* 0x0000004b0200720c */ /* 0x000fe20003fa4070 */
[--C-:B------:R-:W-:Y:S01]  /*2100*/  @!P0 IMAD.IADD R69, R69, 0x1, -R2.reuse ;  /* 0x0000000145458824 */ /* 0x100fe200078e0a02 */
[----:B------:R-:W-:Y:S01]  /*2110*/  ISETP.GE.AND P0, PT, R18, RZ, PT ;  /* 0x000000ff1200720c */ /* 0x000fe20003f06270 */
[----:B------:R-:W-:Y:S01]  /*2120*/  @!P4 IMAD.IADD R73, R73, 0x1, -R2 ;  /* 0x000000014949c824 */ /* 0x000fe200078e0a02 */
[----:B------:R-:W-:Y:S01]  /*2130*/  ISETP.GE.AND P4, PT, R28, RZ, PT ;  /* 0x000000ff1c00720c */ /* 0x000fe20003f86270 */
[----:B------:R-:W-:Y:S01]  /*2140*/  @!P3 IMAD.MOV R69, RZ, RZ, -R69 ;  /* 0x000000ffff45b224 */ /* 0x000fe200078e0a45 */
[----:B------:R-:W-:Y:S01]  /*2150*/  ISETP.NE.U32.AND P3, PT, R146, RZ, PT ;  /* 0x000000ff9200720c */ /* 0x000fe20003f65070 */
[----:B------:R-:W-:Y:S01]  /*2160*/  @!P2 IMAD.MOV R61, RZ, RZ, -R61 ;  /* 0x000000ffff3da224 */ /* 0x000fe200078e0a3d */
[----:B------:R-:W-:Y:S01]  /*2170*/  ISETP.GT.U32.AND P2, PT, R2, R73, PT ;  /* 0x000000490200720c */ /* 0x000fe20003f44070 */
[----:B------:R-:W-:-:S02]  /*2180*/  IMAD.MOV.U32 R63, RZ, RZ, R31 ;  /* 0x000000ffff3f7224 */ /* 0x000fc400078e001f */
[--C-:B------:R-:W-:Y:S01]  /*2190*/  @!P1 IMAD.IADD R71, R71, 0x1, -R2.reuse ;  /* 0x0000000147479824 */ /* 0x100fe200078e0a02 */
[----:B------:R-:W-:Y:S01]  /*21a0*/  ISETP.GE.AND P1, PT, R20, RZ, PT ;  /* 0x000000ff1400720c */ /* 0x000fe20003f26270 */
[--C-:B------:R-:W-:Y:S01]  /*21b0*/  @!P5 IMAD.IADD R75, R75, 0x1, -R2.reuse ;  /* 0x000000014b4bd824 */ /* 0x100fe200078e0a02 */
[----:B------:R-:W-:Y:S01]  /*21c0*/  ISETP.GE.AND P5, PT, R30, RZ, PT ;  /* 0x000000ff1e00720c */ /* 0x000fe20003fa6270 */
[----:B------:R-:W-:Y:S01]  /*21d0*/  @!P6 IMAD.MOV R57, RZ, RZ, -R57 ;  /* 0x000000ffff39e224 */ /* 0x000fe200078e0a39 */
[C---:B------:R-:W-:Y:S01]  /*21e0*/  ISETP.GT.U32.AND P6, PT, R2.reuse, R29, PT ;  /* 0x0000001d0200720c */ /* 0x040fe20003fc4070 */
[----:B------:R-:W-:Y:S01]  /*21f0*/  @!P4 IMAD.MOV R63, RZ, RZ, -R63 ;  /* 0x000000ffff3fc224 */ /* 0x000fe200078e0a3f */
[----:B------:R-:W-:Y:S01]  /*2200*/  ISETP.GT.U32.AND P4, PT, R2, R75, PT ;  /* 0x0000004b0200720c */ /* 0x000fe20003f84070 */
[----:B0-----:R-:W-:Y:S01]  /*2210*/  VOTEU.ALL UP1, P3 ;  /* 0x0000000000ff7886 */ /* 0x001fe20001820000 */
[----:B------:R-:W-:Y:S01]  /*2220*/  @!P0 IMAD.MOV R71, RZ, RZ, -R71 ;  /* 0x000000ffff478224 */ /* 0x000fe200078e0a47 */
[----:B------:R-:W-:Y:S01]  /*2230*/  ISETP.NE.AND P0, PT, R42, RZ, PT ;  /* 0x000000ff2a00720c */ /* 0x000fe20003f05270 */
[----:B------:R-:W-:Y:S01]  /*2240*/  @!P2 IMAD.IADD R73, R73, 0x1, -R2 ;  /* 0x000000014949a824 */ /* 0x000fe200078e0a02 */
[----:B------:R-:W-:Y:S01]  /*2250*/  VOTEU.ALL UP2, P3 ;  /* 0x0000000000ff7886 */ /* 0x000fe20001840000 */
[----:B------:R-:W-:-:S04]  /*2260*/  @!UP1 UIADD3 UR6, UPT, UPT, -UR4, 0x100000, URZ ;  /* 0x0010000004069890 */ /* 0x000fc8000fffe1ff */
[----:B------:R-:W-:Y:S02]  /*2270*/  @!UP1 USHF.L.U32 UR7, UR6, 0xb, URZ ;  /* 0x0000000b06079899 */ /* 0x000fe400080006ff */
[----:B------:R-:W-:Y:S01]  /*2280*/  @!UP1 USHF.L.U32 UR6, UR6, 0x1, URZ ;  /* 0x0000000106069899 */ /* 0x000fe200080006ff */
[----:B------:R-:W-:Y:S01]  /*2290*/  BAR.SYNC.DEFER_BLOCKING 0x0 ;  /* 0x0000000000007b1d */ /* 0x000fe20000010000 */
[----:B------:R-:W-:Y:S01]  /*22a0*/  @!P1 IMAD.MOV R73, RZ, RZ, -R73 ;  /* 0x000000ffff499224 */ /* 0x000fe200078e0a49 */
[----:B------:R-:W-:Y:S01]  /*22b0*/  ISETP.GE.AND P1, PT, R0, RZ, PT ;  /* 0x000000ff0000720c */ /* 0x000fe20003f26270 */
[----:B------:R-:W-:Y:S01]  /*22c0*/  @!P5 IMAD.MOV R65, RZ, RZ, -R65 ;  /* 0x000000ffff41d224 */ /* 0x000fe200078e0a41 */
[----:B------:R-:W-:Y:S01]  /*22d0*/  ISETP.GT.U32.AND P5, PT, R2, R77, PT ;  /* 0x0000004d0200720c */ /* 0x000fe20003fa4070 */
[--C-:B------:R-:W-:Y:S01]  /*22e0*/  @!P6 IMAD.IADD R29, R29, 0x1, -R2.reuse ;  /* 0x000000011d1de824 */ /* 0x100fe200078e0a02 */
[----:B------:R-:W-:Y:S01]  /*22f0*/  ISETP.GE.AND P2, PT, R36, RZ, PT ;  /* 0x000000ff2400720c */ /* 0x000fe20003f46270 */
[----:B------:R-:W-:Y:S01]  /*2300*/  @!P4 IMAD.IADD R75, R75, 0x1, -R2 ;  /* 0x000000014b4bc824 */ /* 0x000fe200078e0a02 */
[----:B------:R-:W-:Y:S01]  /*2310*/  ISETP.GE.AND P4, PT, R38, RZ, PT ;  /* 0x000000ff2600720c */ /* 0x000fe20003f86270 */
[----:B----4-:R-:W-:Y:S01]  /*2320*/  VIADD R6, R3, 0xfffffffe ;  /* 0xfffffffe03067836 */ /* 0x010fe20000000000 */
[----:B------:R-:W-:Y:S01]  /*2330*/  ISETP.NE.AND P6, PT, R43, RZ, PT ;  /* 0x000000ff2b00720c */ /* 0x000fe20003fc5270 */
[----:B------:R-:W-:-:S03]  /*2340*/  IMAD.MOV.U32 R43, RZ, RZ, R29 ;  /* 0x000000ffff2b7224 */ /* 0x000fc600078e001d */
[----:B------:R-:W-:Y:S01]  /*2350*/  SEL R38, R10, R7, !P6 ;  /* 0x000000070a267207 */ /* 0x000fe20007000000 */
[----:B------:R-:W-:Y:S01]  /*2360*/  @!P1 IMAD.MOV R4, RZ, RZ, -R4 ;  /* 0x000000ffff049224 */ /* 0x000fe200078e0a04 */
[----:B------:R-:W-:Y:S01]  /*2370*/  @!P0 LOP3.LUT R4, RZ, R42, RZ, 0x33, !PT ;  /* 0x0000002aff048212 */ /* 0x000fe200078e33ff */
[----:B------:R-:W-:Y:S01]  /*2380*/  @!P5 IMAD.IADD R77, R77, 0x1, -R2 ;  /* 0x000000014d4dd824 */ /* 0x000fe200078e0a02 */
[----:B------:R-:W-:Y:S01]  /*2390*/  ISETP.GE.U32.AND P1, PT, R6, 0x7fffffdf, PT ;  /* 0x7fffffdf0600780c */ /* 0x000fe20003f26070 */
[C---:B------:R-:W-:Y:S01]  /*23a0*/  VIADD R2, R3.reuse, 0xffffffff ;  /* 0xffffffff03027836 */ /* 0x040fe20000000000 */
[----:B------:R-:W-:Y:S01]  /*23b0*/  ISETP.GE.AND P5, PT, R16, RZ, PT ;  /* 0x000000ff1000720c */ /* 0x000fe20003fa6270 */
[----:B------:R-:W-:Y:S01]  /*23c0*/  @!P2 IMAD.MOV R75, RZ, RZ, -R75 ;  /* 0x000000ffff4ba224 */ /* 0x000fe200078e0a4b */
[----:B------:R-:W-:Y:S01]  /*23d0*/  SEL R8, R10, R5, !P6 ;  /* 0x000000050a087207 */ /* 0x000fe20007000000 */
[----:B-1----:R-:W-:Y:S01]  /*23e0*/  IMAD R128, R4, UR5, RZ ;  /* 0x0000000504807c24 */ /* 0x002fe2000f8e02ff */
[----:B------:R-:W0:Y:S02]  /*23f0*/  FENCE.VIEW.ASYNC.S ;  /* 0x00000000000073c6 */ /* 0x000e240000000000 */
[----:B0-----:R0:W1:Y:S01]  /*2400*/  @!UP2 SYNCS.EXCH.64 URZ, [UR13], UR6 ;  /* 0x000000060dffa5b2 */ /* 0x0010620008000100 */
[----:B------:R-:W-:Y:S01]  /*2410*/  ISETP.GE.U32.AND P2, PT, R2, 0x7fffffe0, PT ;  /* 0x7fffffe00200780c */ /* 0x000fe20003f46070 */
[----:B------:R-:W-:Y:S01]  /*2420*/  @!P4 IMAD.MOV R77, RZ, RZ, -R77 ;  /* 0x000000ffff4dc224 */ /* 0x000fe200078e0a4d */
[----:B---3--:R-:W-:Y:S01]  /*2430*/  SHF.R.S32.HI R143, RZ, 0x1f, R124 ;  /* 0x0000001fff8f7819 */ /* 0x008fe2000001147c */
[C---:B------:R-:W-:Y:S01]  /*2440*/  VIADD R2, R3.reuse, 0xfffffffd ;  /* 0xfffffffd03027836 */ /* 0x040fe20000000000 */
[----:B------:R-:W-:Y:S01]  /*2450*/  SHF.R.S32.HI R129, RZ, 0x1f, R128 ;  /* 0x0000001fff817819 */ /* 0x000fe20000011480 */
[----:B------:R-:W-:Y:S01]  /*2460*/  VIADD R5, R3, 0xfffffffc ;  /* 0xfffffffc03057836 */ /* 0x000fe20000000000 */
[----:B--2---:R-:W-:-:S02]  /*2470*/  IADD3 R6, P4, PT, R128, UR20, RZ ;  /* 0x0000001480067c10 */ /* 0x004fc4000ff9e0ff */
[----:B------:R-:W-:Y:S01]  /*2480*/  PRMT R169, RZ, 0x7610, R169 ;  /* 0x00007610ffa97816 */ /* 0x000fe200000000a9 */
[----:B------:R-:W-:Y:S01]  /*2490*/  @!P5 IMAD.MOV R43, RZ, RZ, -R43 ;  /* 0x000000ffff2bd224 */ /* 0x000fe200078e0a2b */
[----:B------:R-:W-:Y:S01]  /*24a0*/  IADD3.X R7, PT, PT, R129, UR21, RZ, P4, !PT ;  /* 0x0000001581077c10 */ /* 0x000fe2000a7fe4ff */
[----:B-1----:R-:W-:Y:S01]  /*24b0*/  BAR.SYNC.DEFER_BLOCKING 0x0 ;  /* 0x0000000000007b1d */ /* 0x002fe20000010000 */
[----:B------:R-:W-:Y:S01]  /*24c0*/  ISETP.GE.U32.AND P0, PT, R2, 0x7fffffde, PT ;  /* 0x7fffffde0200780c */ /* 0x000fe20003f06070 */
[----:B------:R-:W-:Y:S01]  /*24d0*/  VIADD R2, R3, 0xfffffffb ;  /* 0xfffffffb03027836 */ /* 0x000fe20000000000 */
[----:B------:R-:W-:Y:S01]  /*24e0*/  ISETP.GE.U32.AND P5, PT, R5, 0x7fffffdd, PT ;  /* 0x7fffffdd0500780c */ /* 0x000fe20003fa6070 */
[----:B------:R-:W-:Y:S01]  /*24f0*/  IMAD.SHL.U32 R144, R124, 0x2, RZ ;  /* 0x000000027c907824 */ /* 0x000fe200078e00ff */
[C---:B------:R-:W-:Y:S01]  /*2500*/  SEL R34, R10.reuse, R13, !P6 ;  /* 0x0000000d0a227207 */ /* 0x040fe20007000000 */
[----:B------:R-:W-:Y:S01]  /*2510*/  VIADD R13, R3, 0xfffffffa ;  /* 0xfffffffa030d7836 */ /* 0x000fe20000000000 */
[----:B------:R-:W-:-:S02]  /*2520*/  SEL R31, R10, R9, !P6 ;  /* 0x000000090a1f7207 */ /* 0x000fc40007000000 */
[----:B------:R-:W-:Y:S01]  /*2530*/  PRMT R160, RZ, 0x7610, R160 ;  /* 0x00007610ffa07816 */ /* 0x000fe200000000a0 */
[----:B------:R-:W-:Y:S01]  /*2540*/  VIADD R141, R3, 0xffffffe0 ;  /* 0xffffffe0038d7836 */ /* 0x000fe20000000000 */
[----:B------:R-:W-:Y:S01]  /*2550*/  SHF.R.S32.HI R142, RZ, 0x1f, R144 ;  /* 0x0000001fff8e7819 */ /* 0x000fe20000011490 */
[----:B------:R-:W-:Y:S01]  /*2560*/  IMAD R140, R124, 0x3, RZ ;  /* 0x000000037c8c7824 */ /* 0x000fe200078e02ff */
[----:B------:R-:W-:Y:S02]  /*2570*/  SEL R37, R10, R11, !P6 ;  /* 0x0000000b0a257207 */ /* 0x000fe40007000000 */
[----:B------:R-:W-:Y:S01]  /*2580*/  PRMT R161, RZ, 0x7610, R161 ;  /* 0x00007610ffa17816 */ /* 0x000fe200000000a1 */
[----:B------:R-:W-:Y:S01]  /*2590*/  IMAD.SHL.U32 R138, R124, 0x4, RZ ;  /* 0x000000047c8a7824 */ /* 0x000fe200078e00ff */
[----:B------:R-:W-:Y:S01]  /*25a0*/  SEL R28, R10, R15, !P6 ;  /* 0x0000000f0a1c7207 */ /* 0x000fe20007000000 */
[----:B------:R-:W-:Y:S01]  /*25b0*/  IMAD R137, R124, 0x5, RZ ;  /* 0x000000057c897824 */ /* 0x000fe200078e02ff */
[----:B------:R-:W-:-:S02]  /*25c0*/  SEL R36, R10, R17, !P6 ;  /* 0x000000110a247207 */ /* 0x000fc40007000000 */
[----:B------:R-:W-:Y:S01]  /*25d0*/  PRMT R153, RZ, 0x7610, R153 ;  /* 0x00007610ff997816 */ /* 0x000fe20000000099 */
[----:B------:R-:W-:Y:S01]  /*25e0*/  IMAD R133, R124, 0x7, RZ ;  /* 0x000000077c857824 */ /* 0x000fe200078e02ff */
[----:B------:R-:W-:Y:S01]  /*25f0*/  SEL R40, R10, R19, !P6 ;  /* 0x000000130a287207 */ /* 0x000fe20007000000 */
[----:B------:R-:W2:Y:S01]  /*2600*/  @!P2 LDG.E.U8 R167, desc[UR18][R6.64] ;  /* 0x0000001206a7a981 */ /* 0x000ea2000c1e1100 */
[----:B------:R-:W-:Y:S02]  /*2610*/  IADD3 R4, P2, PT, R6, R124, RZ ;  /* 0x0000007c06047210 */ /* 0x000fe40007f5e0ff */
[----:B------:R-:W-:Y:S01]  /*2620*/  PRMT R158, RZ, 0x7610, R158 ;  /* 0x00007610ff9e7816 */ /* 0x000fe2000000009e */
[----:B------:R-:W-:Y:S01]  /*2630*/  IMAD R134, R124, 0x6, RZ ;  /* 0x000000067c867824 */ /* 0x000fe200078e02ff */
[----:B------:R-:W-:Y:S01]  /*2640*/  IADD3 R42, P4, PT, R144, R6, RZ ;  /* 0x00000006902a7210 */ /* 0x000fe20007f9e0ff */
[----:B------:R-:W-:Y:S01]  /*2650*/  IMAD.X R5, R143, 0x1, R7, P2 ;  /* 0x000000018f057824 */ /* 0x000fe200010e0607 */
[----:B------:R-:W-:Y:S01]  /*2660*/  ISETP.GE.U32.AND P2, PT, R2, 0x7fffffdc, PT ;  /* 0x7fffffdc0200780c */ /* 0x000fe20003f46070 */
[----:B------:R-:W-:Y:S01]  /*2670*/  VIADD R2, R3, 0xffffffec ;  /* 0xffffffec03027836 */ /* 0x000fe20000000000 */
[----:B------:R-:W-:-:S02]  /*2680*/  SEL R33, R10, R21, !P6 ;  /* 0x000000150a217207 */ /* 0x000fc40007000000 */
[----:B------:R-:W-:Y:S01]  /*2690*/  PRMT R131, RZ, 0x7610, R131 ;  /* 0x00007610ff837816 */ /* 0x000fe20000000083 */
[----:B------:R1:W3:Y:S01]  /*26a0*/  @!P1 LDG.E.U8 R169, desc[UR18][R4.64] ;  /* 0x0000001204a99981 */ /* 0x0002e2000c1e1100 */
[----:B------:R-:W-:Y:S01]  /*26b0*/  ISETP.GE.U32.AND P1, PT, R2, 0x7fffffcd, PT ;  /* 0x7fffffcd0200780c */ /* 0x000fe20003f26070 */
[----:B------:R-:W-:Y:S01]  /*26c0*/  VIADD R2, R3, 0xffffffed ;  /* 0xffffffed03027836 */ /* 0x000fe20000000000 */
[----:B------:R-:W-:Y:S01]  /*26d0*/  SEL R29, R10, R23, !P6 ;  /* 0x000000170a1d7207 */ /* 0x000fe20007000000 */
[----:B------:R-:W-:Y:S01]  /*26e0*/  IMAD.SHL.U32 R121, R124, 0x10, RZ ;  /* 0x000000107c797824 */ /* 0x000fe200078e00ff */
[----:B------:R-:W-:Y:S02]  /*26f0*/  SEL R32, R10, R25, !P6 ;  /* 0x000000190a207207 */ /* 0x000fe40007000000 */
[----:B------:R-:W-:Y:S01]  /*2700*/  PRMT R150, RZ, 0x7610, R150 ;  /* 0x00007610ff967816 */ /* 0x000fe20000000096 */
[----:B------:R-:W-:Y:S01]  /*2710*/  IMAD.SHL.U32 R122, R124, 0x8, RZ ;  /* 0x000000087c7a7824 */ /* 0x000fe200078e00ff */
[----:B------:R-:W-:-:S02]  /*2720*/  SEL R39, R10, R27, !P6 ;  /* 0x0000001b0a277207 */ /* 0x000fc40007000000 */
[----:B------:R-:W-:Y:S01]  /*2730*/  PRMT R173, RZ, 0x7610, R173 ;  /* 0x00007610ffad7816 */ /* 0x000fe200000000ad */
[----:B------:R-:W-:Y:S01]  /*2740*/  IMAD R117, R124, 0x18, RZ ;  /* 0x000000187c757824 */ /* 0x000fe200078e02ff */
[----:B------:R-:W-:Y:S02]  /*2750*/  SEL R35, R10, R35, !P6 ;  /* 0x000000230a237207 */ /* 0x000fe40007000000 */
[----:B------:R-:W-:Y:S01]  /*2760*/  PRMT R171, RZ, 0x7610, R171 ;  /* 0x00007610ffab7816 */ /* 0x000fe200000000ab */
[----:B------:R-:W-:Y:S01]  /*2770*/  IMAD R118, R124, 0x9, RZ ;  /* 0x000000097c767824 */ /* 0x000fe200078e02ff */
[----:B------:R-:W-:Y:S02]  /*2780*/  SEL R30, R10, R41, !P6 ;  /* 0x000000290a1e7207 */ /* 0x000fe40007000000 */
[----:B------:R-:W-:Y:S01]  /*2790*/  PRMT R175, RZ, 0x7610, R175 ;  /* 0x00007610ffaf7816 */ /* 0x000fe200000000af */
[----:B------:R-:W-:Y:S01]  /*27a0*/  IMAD R113, R124, 0xb, RZ ;  /* 0x0000000b7c717824 */ /* 0x000fe200078e02ff */
        /* <DEDUP_REMOVED lines=38> */
[----:B------:R-:W-:Y:S01]  /*2a10*/  VIADD R89, R3, 0x1f ;  /* 0x0000001f03597836 */ /* 0x000fe20000000000 */
[----:B------:R-:W-:Y:S01]  /*2a20*/  SEL R15, R10, R71, !P6 ;  /* 0x000000470a0f7207 */ /* 0x000fe20007000000 */
[----:B------:R-:W-:Y:S01]  /*2a30*/  IMAD R88, R124, 0x1a, RZ ;  /* 0x0000001a7c587824 */ /* 0x000fe200078e02ff */
[C---:B------:R-:W-:Y:S01]  /*2a40*/  SEL R14, R10.reuse, R73, !P6 ;  /* 0x000000490a0e7207 */ /* 0x040fe20007000000 */
[----:B------:R-:W4:Y:S01]  /*2a50*/  LDCU UR5, c[0x0][0x3b0] ;  /* 0x00007600ff0577ac */ /* 0x000f220008000800 */
[C---:B------:R-:W-:Y:S02]  /*2a60*/  SEL R12, R10.reuse, R75, !P6 ;  /* 0x0000004b0a0c7207 */ /* 0x040fe40007000000 */
[C---:B------:R-:W-:Y:S02]  /*2a70*/  SEL R11, R10.reuse, R77, !P6 ;  /* 0x0000004d0a0b7207 */ /* 0x040fe40007000000 */
[----:B------:R-:W-:Y:S01]  /*2a80*/  SEL R10, R10, R43, !P6 ;  /* 0x0000002b0a0a7207 */ /* 0x000fe20007000000 */
[----:B------:R-:W-:Y:S01]  /*2a90*/  IMAD.X R43, R142, 0x1, R7, P4 ;  /* 0x000000018e2b7824 */ /* 0x000fe200020e0607 */
[----:B------:R-:W-:Y:S01]  /*2aa0*/  ISETP.GE.U32.AND P4, PT, R13, 0x7fffffdb, PT ;  /* 0x7fffffdb0d00780c */ /* 0x000fe20003f86070 */
[C---:B------:R-:W-:Y:S01]  /*2ab0*/  VIADD R13, R3.reuse, 0xffffffee ;  /* 0xffffffee030d7836 */ /* 0x040fe20000000000 */
[----:B------:R-:W-:Y:S01]  /*2ac0*/  ISETP.GE.U32.AND P6, PT, R2, 0x7fffffce, PT ;  /* 0x7fffffce0200780c */ /* 0x000fe20003fc6070 */
[----:B------:R-:W-:Y:S01]  /*2ad0*/  VIADD R2, R3, 0xffffffef ;  /* 0xffffffef03027836 */ /* 0x000fe20000000000 */
[----:B------:R5:W2:Y:S01]  /*2ae0*/  @!P0 LDG.E.U8 R160, desc[UR18][R42.64] ;  /* 0x000000122aa08981 */ /* 0x000aa2000c1e1100 */
[----:B------:R-:W-:-:S02]  /*2af0*/  SEL R44, RZ, 0x1, P1 ;  /* 0x00000001ff2c7807 */ /* 0x000fc40000800000 */
[----:B------:R-:W-:Y:S01]  /*2b00*/  ISETP.GE.U32.AND P0, PT, R13, 0x7fffffcf, PT ;  /* 0x7fffffcf0d00780c */ /* 0x000fe20003f06070 */
[C---:B------:R-:W-:Y:S01]  /*2b10*/  VIADD R13, R3.reuse, 0xffffffe8 ;  /* 0xffffffe8030d7836 */ /* 0x040fe20000000000 */
[----:B------:R-:W-:Y:S01]  /*2b20*/  ISETP.GE.U32.AND P1, PT, R2, 0x7fffffd0, PT ;  /* 0x7fffffd00200780c */ /* 0x000fe20003f26070 */
[C---:B------:R-:W-:Y:S01]  /*2b30*/  VIADD R2, R3.reuse, 0xffffffe9 ;  /* 0xffffffe903027836 */ /* 0x040fe20000000000 */
[----:B------:R-:W-:Y:S01]  /*2b40*/  SEL R41, RZ, 0x4, P0 ;  /* 0x00000004ff297807 */ /* 0x000fe20000000000 */
[----:B-1----:R-:W-:Y:S01]  /*2b50*/  VIADD R4, R3, 0xffffffea ;  /* 0xffffffea03047836 */ /* 0x002fe20000000000 */
[----:B------:R-:W-:Y:S02]  /*2b60*/  ISETP.GE.U32.AND P0, PT, R13, 0x7fffffc9, PT ;  /* 0x7fffffc90d00780c */ /* 0x000fe40003f06070 */
[----:B-----5:R-:W-:Y:S02]  /*2b70*/  SEL R42, RZ, 0x7fff8, P1 ;  /* 0x0007fff8ff2a7807 */ /* 0x020fe40000800000 */
[----:B------:R-:W-:Y:S01]  /*2b80*/  ISETP.GE.U32.AND P1, PT, R2, 0x7fffffca, PT ;  /* 0x7fffffca0200780c */ /* 0x000fe20003f26070 */
[----:B------:R-:W-:Y:S01]  /*2b90*/  VIADD R2, R3, 0xffffffeb ;  /* 0xffffffeb03027836 */ /* 0x000fe20000000000 */
[----:B------:R-:W-:-:S02]  /*2ba0*/  SEL R43, RZ, 0x1, P0 ;  /* 0x00000001ff2b7807 */ /* 0x000fc40000000000 */
[----:B------:R-:W-:Y:S01]  /*2bb0*/  ISETP.GE.U32.AND P0, PT, R4, 0x7fffffcb, PT ;  /* 0x7fffffcb0400780c */ /* 0x000fe20003f06070 */
[C---:B------:R-:W-:Y:S01]  /*2bc0*/  VIADD R4, R3.reuse, 0xffffffe5 ;  /* 0xffffffe503047836 */ /* 0x040fe20000000000 */
[----:B------:R-:W-:Y:S01]  /*2bd0*/  SEL R46, RZ, 0x1fffe, P1 ;  /* 0x0001fffeff2e7807 */ /* 0x000fe20000800000 */
[C---:B------:R-:W-:Y:S01]  /*2be0*/  VIADD R5, R3.reuse, 0xffffffe4 ;  /* 0xffffffe403057836 */ /* 0x040fe20000000000 */
[----:B------:R-:W-:Y:S02]  /*2bf0*/  ISETP.GE.U32.AND P1, PT, R2, 0x7fffffcc, PT ;  /* 0x7fffffcc0200780c */ /* 0x000fe40003f26070 */
[----:B------:R-:W-:Y:S02]  /*2c00*/  SEL R2, RZ, 0x4, P0 ;  /* 0x00000004ff027807 */ /* 0x000fe40000000000 */
[----:B------:R-:W-:Y:S02]  /*2c10*/  SEL R13, RZ, 0x7fff8, P1 ;  /* 0x0007fff8ff0d7807 */ /* 0x000fe40000800000 */
[----:B------:R-:W-:Y:S01]  /*2c20*/  ISETP.GE.U32.AND P1, PT, R4, 0x7fffffc6, PT ;  /* 0x7fffffc60400780c */ /* 0x000fe20003f26070 */
[----:B------:R-:W-:Y:S01]  /*2c30*/  VIADD R4, R3, 0xffffffe1 ;  /* 0xffffffe103047836 */ /* 0x000fe20000000000 */
[----:B------:R-:W-:Y:S01]  /*2c40*/  ISETP.GE.U32.AND P0, PT, R5, 0x7fffffc5, PT ;  /* 0x7fffffc50500780c */ /* 0x000fe20003f06070 */
[----:B------:R-:W-:Y:S01]  /*2c50*/  VIADD R5, R3, 0xffffffe7 ;  /* 0xffffffe703057836 */ /* 0x000fe20000000000 */
[----:B------:R-:W-:-:S02]  /*2c60*/  SEL R45, RZ, 0x1fffe, P6 ;  /* 0x0001fffeff2d7807 */ /* 0x000fc40003000000 */
[----:B------:R-:W-:Y:S02]  /*2c70*/  SEL R50, RZ, 0x1fffe, P1 ;  /* 0x0001fffeff327807 */ /* 0x000fe40000800000 */
[----:B------:R-:W-:Y:S01]  /*2c80*/  ISETP.GE.U32.AND P6, PT, R4, 0x7fffffc2, PT ;  /* 0x7fffffc20400780c */ /* 0x000fe20003fc6070 */
[----:B------:R-:W-:Y:S01]  /*2c90*/  VIADD R4, R3, 0xffffffe3 ;  /* 0xffffffe303047836 */ /* 0x000fe20000000000 */
[----:B------:R-:W-:-:S04]  /*2ca0*/  ISETP.GE.U32.AND P1, PT, R5, 0x7fffffc8, PT ;  /* 0x7fffffc80500780c */ /* 0x000fc80003f26070 */
[----:B------:R-:W-:Y:S02]  /*2cb0*/  SEL R48, RZ, 0x7fff8, P1 ;  /* 0x0007fff8ff307807 */ /* 0x000fe40000800000 */
[----:B------:R-:W-:Y:S01]  /*2cc0*/  ISETP.GE.U32.AND P1, PT, R4, 0x7fffffc4, PT ;  /* 0x7fffffc40400780c */ /* 0x000fe20003f26070 */
[----:B------:R-:W-:-:S03]  /*2cd0*/  VIADD R47, R3, 0xffffffe6 ;  /* 0xffffffe6032f7836 */ /* 0x000fc60000000000 */
[----:B------:R-:W-:Y:S02]  /*2ce0*/  SEL R52, RZ, 0x7fff8, P1 ;  /* 0x0007fff8ff347807 */ /* 0x000fe40000800000 */
[----:B------:R-:W-:Y:S01]  /*2cf0*/  ISETP.GE.U32.AND P1, PT, R141, 0x7fffffc1, PT ;  /* 0x7fffffc18d00780c */ /* 0x000fe20003f26070 */
[----:B------:R-:W-:Y:S01]  /*2d00*/  IMAD.IADD R44, R44, 0x1, R45 ;  /* 0x000000012c2c7824 */ /* 0x000fe200078e022d */
[----:B------:R-:W-:Y:S01]  /*2d10*/  SEL R49, RZ, 0x1, P0 ;  /* 0x00000001ff317807 */ /* 0x000fe20000000000 */
[----:B------:R-:W-:Y:S01]  /*2d20*/  VIADD R5, R3, 0xffffffe2 ;  /* 0xffffffe203057836 */ /* 0x000fe20000000000 */
[----:B------:R-:W-:Y:S02]  /*2d30*/  ISETP.GE.U32.AND P0, PT, R47, 0x7fffffc7, PT ;  /* 0x7fffffc72f00780c */ /* 0x000fe40003f06070 */
[----:B------:R-:W-:Y:S02]  /*2d40*/  SEL R54, RZ, 0x1fffe, P6 ;  /* 0x0001fffeff367807 */ /* 0x000fe40003000000 */
[----:B------:R-:W-:Y:S01]  /*2d50*/  SEL R45, RZ, 0x1, P1 ;  /* 0x00000001ff2d7807 */ /* 0x000fe20000800000 */
[----:B------:R-:W-:Y:S01]  /*2d60*/  IMAD.IADD R43, R43, 0x1, R46 ;  /* 0x000000012b2b7824 */ /* 0x000fe200078e022e */
[----:B------:R-:W-:-:S02]  /*2d70*/  SEL R47, RZ, 0x4, P0 ;  /* 0x00000004ff2f7807 */ /* 0x000fc40000000000 */
[----:B------:R-:W-:Y:S01]  /*2d80*/  ISETP.GE.U32.AND P0, PT, R5, 0x7fffffc3, PT ;  /* 0x7fffffc30500780c */ /* 0x000fe20003f06070 */
[----:B------:R-:W-:Y:S01]  /*2d90*/  IMAD.IADD R45, R45, 0x1, R54 ;  /* 0x000000012d2d7824 */ /* 0x000fe200078e0236 */
[----:B------:R-:W-:Y:S01]  /*2da0*/  SHF.R.S32.HI R139, RZ, 0x1f, R140 ;  /* 0x0000001fff8b7819 */ /* 0x000fe2000001148c */
[----:B------:R-:W-:Y:S01]  /*2db0*/  IMAD.IADD R49, R49, 0x1, R50 ;  /* 0x0000000131317824 */ /* 0x000fe200078e0232 */
[----:B------:R-:W-:Y:S02]  /*2dc0*/  SEL R51, RZ, 0x4, P0 ;  /* 0x00000004ff337807 */ /* 0x000fe40000000000 */
[----:B------:R-:W-:Y:S02]  /*2dd0*/  IADD3 R4, P0, PT, R140, R6, RZ ;  /* 0x000000068c047210 */ /* 0x000fe40007f1e0ff */
[----:B------:R-:W-:Y:S02]  /*2de0*/  LOP3.LUT R43, R43, 0x3, RZ, 0xc0, !PT ;  /* 0x000000032b2b7812 */ /* 0x000fe400078ec0ff */
[----:B------:R-:W-:-:S02]  /*2df0*/  LOP3.LUT R45, R45, 0x3, RZ, 0xc0, !PT ;  /* 0x000000032d2d7812 */ /* 0x000fc400078ec0ff */
[----:B------:R-:W-:Y:S01]  /*2e00*/  LOP3.LUT R44, R44, 0x3, RZ, 0xc0, !PT ;  /* 0x000000032c2c7812 */ /* 0x000fe200078ec0ff */
[----:B------:R-:W-:Y:S01]  /*2e10*/  IMAD.X R5, R139, 0x1, R7, P0 ;  /* 0x000000018b057824 */ /* 0x000fe200000e0607 */
[----:B------:R-:W-:Y:S02]  /*2e20*/  LOP3.LUT R49, R49, 0x3, RZ, 0xc0, !PT ;  /* 0x0000000331317812 */ /* 0x000fe400078ec0ff */
[----:B------:R-:W-:Y:S02]  /*2e30*/  IADD3 R2, PT, PT, R43, R13, R2 ;  /* 0x0000000d2b027210 */ /* 0x000fe40007ffe002 */
[----:B------:R-:W-:Y:S01]  /*2e40*/  IADD3 R45, PT, PT, R45, R52, R51 ;  /* 0x000000342d2d7210 */ /* 0x000fe20007ffe033 */
[----:B------:R1:W5:Y:S01]  /*2e50*/  @!P5 LDG.E.U8 R161, desc[UR18][R4.64] ;  /* 0x0000001204a1d981 */ /* 0x000362000c1e1100 */
[----:B------:R-:W-:Y:S01]  /*2e60*/  IADD3 R41, PT, PT, R44, R42, R41 ;  /* 0x0000002a2c297210 */ /* 0x000fe20007ffe029 */
[----:B------:R-:W-:Y:S01]  /*2e70*/  IMAD.SHL.U32 R2, R2, 0x100, RZ ;  /* 0x0000010002027824 */ /* 0x000fe200078e00ff */
[----:B------:R-:W-:-:S02]  /*2e80*/  IADD3 R47, PT, PT, R49, R48, R47 ;  /* 0x00000030312f7210 */ /* 0x000fc40007ffe02f */
[----:B------:R-:W-:Y:S02]  /*2e90*/  LOP3.LUT R44, R45, 0xf, RZ, 0xc0, !PT ;  /* 0x0000000f2d2c7812 */ /* 0x000fe400078ec0ff */
[----:B------:R-:W-:Y:S02]  /*2ea0*/  SHF.R.S32.HI R136, RZ, 0x1f, R138 ;  /* 0x0000001fff887819 */ /* 0x000fe4000001148a */
[-C--:B------:R-:W-:Y:S01]  /*2eb0*/  IADD3 R42, P5, PT, R138, R6.reuse, RZ ;  /* 0x000000068a2a7210 */ /* 0x080fe20007fbe0ff */
[----:B------:R-:W-:Y:S01]  /*2ec0*/  IMAD R44, R47, 0x10, R44 ;  /* 0x000000102f2c7824 */ /* 0x000fe200078e022c */
[----:B------:R-:W-:Y:S02]  /*2ed0*/  LOP3.LUT R2, R2, 0xf00, RZ, 0xe2, !PT ;  /* 0x00000f0002027812 */ /* 0x000fe400078ee2ff */
[----:B------:R-:W-:Y:S01]  /*2ee0*/  SHF.R.S32.HI R135, RZ, 0x1f, R137 ;  /* 0x0000001fff877819 */ /* 0x000fe20000011489 */
[----:B------:R-:W-:Y:S01]  /*2ef0*/  IMAD.X R43, R136, 0x1, R7, P5 ;  /* 0x00000001882b7824 */ /* 0x000fe200028e0607 */
[-C--:B-1----:R-:W-:Y:S01]  /*2f00*/  IADD3 R4, P5, PT, R137, R6.reuse, RZ ;  /* 0x0000000689047210 */ /* 0x082fe20007fbe0ff */
[----:B------:R-:W-:Y:S01]  /*2f10*/  IMAD R2, R41, 0x1000, R2 ;  /* 0x0000100029027824 */ /* 0x000fe200078e0202 */
[----:B------:R-:W-:Y:S01]  /*2f20*/  LOP3.LUT R13, R44, 0xff, RZ, 0xc0, !PT ;  /* 0x000000ff2c0d7812 */ /* 0x000fe200078ec0ff */
[----:B------:R-:W-:Y:S01]  /*2f30*/  VIADD R41, R3, 0xfffffff8 ;  /* 0xfffffff803297836 */ /* 0x000fe20000000000 */
[----:B------:R-:W-:Y:S01]  /*2f40*/  SHF.R.S32.HI R123, RZ, 0x1f, R133 ;  /* 0x0000001fff7b7819 */ /* 0x000fe20000011485 */
[----:B------:R-:W-:Y:S01]  /*2f50*/  IMAD.X R5, R135, 0x1, R7, P5 ;  /* 0x0000000187057824 */ /* 0x000fe200028e0607 */
[----:B------:R-:W2:Y:S01]  /*2f60*/  @!P2 LDG.E.U8 R158, desc[UR18][R42.64] ;  /* 0x000000122a9ea981 */ /* 0x000ea2000c1e1100 */
[----:B------:R-:W-:Y:S01]  /*2f70*/  IMAD.IADD R13, R2, 0x1, R13 ;  /* 0x00000001020d7824 */ /* 0x000fe200078e020d */
[----:B------:R-:W-:Y:S01]  /*2f80*/  ISETP.GE.U32.AND P5, PT, R41, 0x7fffffd9, PT ;  /* 0x7fffffd92900780c */ /* 0x000fe20003fa6070 */
[----:B------:R-:W-:Y:S01]  /*2f90*/  VIADD R53, R3, 0xfffffff9 ;  /* 0xfffffff903357836 */ /* 0x000fe20000000000 */
[----:B------:R1:W2:Y:S01]  /*2fa0*/  @!P4 LDG.E.U8 R153, desc[UR18][R4.64] ;  /* 0x000000120499c981 */ /* 0x0002a2000c1e1100 */
[----:B------:R-:W-:-:S02]  /*2fb0*/  IADD3 R46, P4, PT, R133, R6, RZ ;  /* 0x00000006852e7210 */ /* 0x000fc40007f9e0ff */
[----:B------:R-:W-:Y:S02]  /*2fc0*/  LOP3.LUT R13, R13, 0xffff, RZ, 0xc0, !PT ;  /* 0x0000ffff0d0d7812 */ /* 0x000fe400078ec0ff */
[----:B------:R-:W-:Y:S01]  /*2fd0*/  ISETP.GE.U32.AND P0, PT, R53, 0x7fffffda, PT ;  /* 0x7fffffda3500780c */ /* 0x000fe20003f06070 */
[----:B------:R-:W-:Y:S01]  /*2fe0*/  IMAD.X R47, R123, 0x1, R7, P4 ;  /* 0x000000017b2f7824 */ /* 0x000fe200020e0607 */
[----:B------:R-:W-:Y:S02]  /*2ff0*/  SHF.R.U32.HI R41, RZ, 0xf, R13 ;  /* 0x0000000fff297819 */ /* 0x000fe4000001160d */
[----:B------:R-:W-:Y:S02]  /*3000*/  SHF.R.S32.HI R132, RZ, 0x1f, R134 ;  /* 0x0000001fff847819 */ /* 0x000fe40000011486 */
[-C--:B------:R-:W-:Y:S01]  /*3010*/  IADD3 R44, P2, PT, R134, R6.reuse, RZ ;  /* 0x00000006862c7210 */ /* 0x080fe20007f5e0ff */
[----:B------:R-:W-:Y:S01]  /*3020*/  VIADD R2, R3, 0xfffffff7 ;  /* 0xfffffff703027836 */ /* 0x000fe20000000000 */
[----:B------:R-:W-:Y:S01]  /*3030*/  LOP3.LUT P4, RZ, R41, 0x1, RZ, 0xc0, !PT ;  /* 0x0000000129ff7812 */ /* 0x000fe2000788c0ff */
[----:B------:R0:W2:Y:S01]  /*3040*/  @!P5 LDG.E.U8 R131, desc[UR18][R46.64] ;  /* 0x000000122e83d981 */ /* 0x0000a2000c1e1100 */
[----:B------:R-:W-:Y:S01]  /*3050*/  SHF.R.S32.HI R119, RZ, 0x1f, R121 ;  /* 0x0000001fff777819 */ /* 0x000fe20000011479 */
[----:B------:R-:W-:Y:S01]  /*3060*/  IMAD.X R45, R132, 0x1, R7, P2 ;  /* 0x00000001842d7824 */ /* 0x000fe200010e0607 */
[----:B------:R-:W-:-:S02]  /*3070*/  IADD3 R48, P5, PT, R121, R6, RZ ;  /* 0x0000000679307210 */ /* 0x000fc40007fbe0ff */
[----:B------:R-:W-:Y:S02]  /*3080*/  ISETP.GE.U32.AND P2, PT, R2, 0x7fffffd8, PT ;  /* 0x7fffffd80200780c */ /* 0x000fe40003f46070 */
[----:B------:R0:W2:Y:S01]  /*3090*/  @!P0 LDG.E.U8 R150, desc[UR18][R44.64] ;  /* 0x000000122c968981 */ /* 0x0000a2000c1e1100 */
[----:B------:R-:W-:Y:S01]  /*30a0*/  SHF.R.U32.HI R41, RZ, 0x7, R13 ;  /* 0x00000007ff297819 */ /* 0x000fe2000001160d */
[----:B------:R-:W-:Y:S01]  /*30b0*/  IMAD.X R49, R119, 0x1, R7, P5 ;  /* 0x0000000177317824 */ /* 0x000fe200028e0607 */
[----:B------:R-:W-:Y:S02]  /*30c0*/  SHF.R.S32.HI R120, RZ, 0x1f, R122 ;  /* 0x0000001fff787819 */ /* 0x000fe4000001147a */
[-C--:B-1----:R-:W-:Y:S01]  /*30d0*/  IADD3 R4, P0, PT, R122, R6.reuse, RZ ;  /* 0x000000067a047210 */ /* 0x082fe20007f1e0ff */
[----:B------:R-:W-:Y:S01]  /*30e0*/  VIADD R2, R3, 0xfffffff6 ;  /* 0xfffffff603027836 */ /* 0x000fe20000000000 */
[----:B------:R-:W-:Y:S01]  /*30f0*/  LOP3.LUT P5, RZ, R41, 0x1, RZ, 0xc0, !PT ;  /* 0x0000000129ff7812 */ /* 0x000fe200078ac0ff */
[----:B------:R-:W2:Y:S01]  /*3100*/  @P4 LDG.E.U8 R173, desc[UR18][R48.64] ;  /* 0x0000001230ad4981 */ /* 0x000ea2000c1e1100 */
[----:B------:R-:W-:Y:S01]  /*3110*/  SHF.R.S32.HI R115, RZ, 0x1f, R117 ;  /* 0x0000001fff737819 */ /* 0x000fe20000011475 */
[----:B------:R-:W-:Y:S01]  /*3120*/  IMAD.X R5, R120, 0x1, R7, P0 ;  /* 0x0000000178057824 */ /* 0x000fe200000e0607 */
[----:B0-----:R-:W-:Y:S01]  /*3130*/  IADD3 R46, P4, PT, R117, R6, RZ ;  /* 0x00000006752e7210 */ /* 0x001fe20007f9e0ff */
[----:B------:R-:W-:Y:S01]  /*3140*/  VIADD R41, R3, 0xfffffff4 ;  /* 0xfffffff403297836 */ /* 0x000fe20000000000 */
[----:B------:R-:W-:-:S02]  /*3150*/  ISETP.GE.U32.AND P0, PT, R2, 0x7fffffd7, PT ;  /* 0x7fffffd70200780c */ /* 0x000fc40003f06070 */
[----:B------:R0:W2:Y:S01]  /*3160*/  @!P2 LDG.E.U8 R171, desc[UR18][R4.64] ;  /* 0x0000001204aba981 */ /* 0x0000a2000c1e1100 */
[----:B------:R-:W-:Y:S01]  /*3170*/  SHF.R.S32.HI R116, RZ, 0x1f, R118 ;  /* 0x0000001fff747819 */ /* 0x000fe20000011476 */
[--C-:B------:R-:W-:Y:S01]  /*3180*/  IMAD.X R47, R115, 0x1, R7.reuse, P4 ;  /* 0x00000001732f7824 */ /* 0x100fe200020e0607 */
[-C--:B------:R-:W-:Y:S01]  /*3190*/  IADD3 R42, P2, PT, R118, R6.reuse, RZ ;  /* 0x00000006762a7210 */ /* 0x080fe20007f5e0ff */
[----:B------:R-:W-:Y:S01]  /*31a0*/  VIADD R2, R3, 0xfffffff5 ;  /* 0xfffffff503027836 */ /* 0x000fe20000000000 */
[----:B------:R-:W-:Y:S02]  /*31b0*/  ISETP.GE.U32.AND P4, PT, R41, 0x7fffffd5, PT ;  /* 0x7fffffd52900780c */ /* 0x000fe40003f86070 */
[----:B------:R1:W2:Y:S01]  /*31c0*/  @P5 LDG.E.U8 R175, desc[UR18][R46.64] ;  /* 0x000000122eaf5981 */ /* 0x0002a2000c1e1100 */
[----:B------:R-:W-:Y:S01]  /*31d0*/  IMAD.X R43, R116, 0x1, R7, P2 ;  /* 0x00000001742b7824 */ /* 0x000fe200010e0607 */
[----:B------:R-:W-:Y:S02]  /*31e0*/  SHF.R.S32.HI R111, RZ, 0x1f, R113 ;  /* 0x0000001fff6f7819 */ /* 0x000fe40000011471 */
[-C--:B------:R-:W-:Y:S01]  /*31f0*/  IADD3 R44, P5, PT, R113, R6.reuse, RZ ;  /* 0x00000006712c7210 */ /* 0x080fe20007fbe0ff */
[----:B------:R-:W-:Y:S01]  /*3200*/  VIADD R41, R3, 0xfffffff2 ;  /* 0xfffffff203297836 */ /* 0x000fe20000000000 */
[----:B------:R-:W-:Y:S01]  /*3210*/  ISETP.GE.U32.AND P2, PT, R2, 0x7fffffd6, PT ;  /* 0x7fffffd60200780c */ /* 0x000fe20003f46070 */
[----:B------:R1:W2:Y:S01]  /*3220*/  @!P0 LDG.E.U8 R163, desc[UR18][R42.64] ;  /* 0x000000122aa38981 */ /* 0x0002a2000c1e1100 */
[----:B------:R-:W-:Y:S01]  /*3230*/  SHF.R.S32.HI R112, RZ, 0x1f, R114 ;  /* 0x0000001fff707819 */ /* 0x000fe20000011472 */
[----:B------:R-:W-:Y:S01]  /*3240*/  IMAD.X R45, R111, 0x1, R7, P5 ;  /* 0x000000016f2d7824 */ /* 0x000fe200028e0607 */
[----:B0-----:R-:W-:Y:S01]  /*3250*/  IADD3 R4, P0, PT, R114, R6, RZ ;  /* 0x0000000672047210 */ /* 0x001fe20007f1e0ff */
[----:B------:R-:W-:Y:S01]  /*3260*/  VIADD R2, R3, 0xfffffff3 ;  /* 0xfffffff303027836 */ /* 0x000fe20000000000 */
[----:B------:R-:W-:-:S02]  /*3270*/  ISETP.GE.U32.AND P5, PT, R41, 0x7fffffd3, PT ;  /* 0x7fffffd32900780c */ /* 0x000fc40003fa6070 */
[----:B------:R0:W2:Y:S01]  /*3280*/  @!P4 LDG.E.U8 R155, desc[UR18][R44.64] ;  /* 0x000000122c9bc981 */ /* 0x0000a2000c1e1100 */
[----:B------:R-:W-:Y:S01]  /*3290*/  IMAD.X R5, R112, 0x1, R7, P0 ;  /* 0x0000000170057824 */ /* 0x000fe200000e0607 */
[----:B------:R-:W-:Y:S02]  /*32a0*/  SHF.R.S32.HI R107, RZ, 0x1f, R109 ;  /* 0x0000001fff6b7819 */ /* 0x000fe4000001146d */
[-C--:B-1----:R-:W-:Y:S01]  /*32b0*/  IADD3 R46, P4, PT, R109, R6.reuse, RZ ;  /* 0x000000066d2e7210 */ /* 0x082fe20007f9e0ff */
[----:B------:R-:W-:Y:S01]  /*32c0*/  VIADD R41, R3, 0xfffffff0 ;  /* 0xfffffff003297836 */ /* 0x000fe20000000000 */
[----:B------:R-:W-:Y:S01]  /*32d0*/  ISETP.GE.U32.AND P0, PT, R2, 0x7fffffd4, PT ;  /* 0x7fffffd40200780c */ /* 0x000fe20003f06070 */
[----:B------:R1:W2:Y:S01]  /*32e0*/  @!P2 LDG.E.U8 R162, desc[UR18][R4.64] ;  /* 0x0000001204a2a981 */ /* 0x0002a2000c1e1100 */
[----:B------:R-:W-:Y:S01]  /*32f0*/  SHF.R.S32.HI R108, RZ, 0x1f, R110 ;  /* 0x0000001fff6c7819 */ /* 0x000fe2000001146e */
[----:B------:R-:W-:Y:S01]  /*3300*/  IMAD.X R47, R107, 0x1, R7, P4 ;  /* 0x000000016b2f7824 */ /* 0x000fe200020e0607 */
[----:B------:R-:W-:Y:S01]  /*3310*/  IADD3 R42, P2, PT, R110, R6, RZ ;  /* 0x000000066e2a7210 */ /* 0x000fe20007f5e0ff */
[----:B------:R-:W-:Y:S01]  /*3320*/  VIADD R2, R3, 0xfffffff1 ;  /* 0xfffffff103027836 */ /* 0x000fe20000000000 */
[----:B------:R-:W-:-:S02]  /*3330*/  ISETP.GE.U32.AND P4, PT, R41, 0x7fffffd1, PT ;  /* 0x7fffffd12900780c */ /* 0x000fc40003f86070 */
[----:B------:R1:W2:Y:S01]  /*3340*/  @!P5 LDG.E.U8 R149, desc[UR18][R46.64] ;  /* 0x000000122e95d981 */ /* 0x0002a2000c1e1100 */
[----:B------:R-:W-:Y:S01]  /*3350*/  IMAD.X R43, R108, 0x1, R7, P2 ;  /* 0x000000016c2b7824 */ /* 0x000fe200010e0607 */
[----:B------:R-:W-:Y:S02]  /*3360*/  SHF.R.S32.HI R103, RZ, 0x1f, R105 ;  /* 0x0000001fff677819 */ /* 0x000fe40000011469 */
[----:B0-----:R-:W-:Y:S02]  /*3370*/  IADD3 R44, P5, PT, R105, R6, RZ ;  /* 0x00000006692c7210 */ /* 0x001fe40007fbe0ff */
[----:B------:R-:W-:Y:S01]  /*3380*/  ISETP.GE.U32.AND P2, PT, R2, 0x7fffffd2, PT ;  /* 0x7fffffd20200780c */ /* 0x000fe20003f46070 */
[----:B------:R0:W2:Y:S01]  /*3390*/  @!P0 LDG.E.U8 R156, desc[UR18][R42.64] ;  /* 0x000000122a9c8981 */ /* 0x0000a2000c1e1100 */
[----:B------:R-:W-:Y:S01]  /*33a0*/  SHF.R.U32.HI R41, RZ, 0xd, R13 ;  /* 0x0000000dff297819 */ /* 0x000fe2000001160d */
[----:B------:R-:W-:Y:S01]  /*33b0*/  IMAD.X R45, R103, 0x1, R7, P5 ;  /* 0x00000001672d7824 */ /* 0x000fe200028e0607 */
[----:B------:R-:W-:-:S02]  /*33c0*/  SHF.R.S32.HI R104, RZ, 0x1f, R106 ;  /* 0x0000001fff687819 */ /* 0x000fc4000001146a */
[-C--:B-1----:R-:W-:Y:S02]  /*33d0*/  IADD3 R4, P0, PT, R106, R6.reuse, RZ ;  /* 0x000000066a047210 */ /* 0x082fe40007f1e0ff */
[----:B------:R-:W-:Y:S01]  /*33e0*/  LOP3.LUT P5, RZ, R41, 0x1, RZ, 0xc0, !PT ;  /* 0x0000000129ff7812 */ /* 0x000fe200078ac0ff */
[----:B------:R1:W2:Y:S01]  /*33f0*/  @!P4 LDG.E.U8 R147, desc[UR18][R44.64] ;  /* 0x000000122c93c981 */ /* 0x0002a2000c1e1100 */
[----:B------:R-:W-:Y:S01]  /*3400*/  SHF.R.U32.HI R2, RZ, 0xe, R13 ;  /* 0x0000000eff027819 */ /* 0x000fe2000001160d */
[----:B------:R-:W-:Y:S01]  /*3410*/  IMAD.X R5, R104, 0x1, R7, P0 ;  /* 0x0000000168057824 */ /* 0x000fe200000e0607 */
[----:B------:R-:W-:Y:S02]  /*3420*/  SHF.R.S32.HI R99, RZ, 0x1f, R101 ;  /* 0x0000001fff637819 */ /* 0x000fe40000011465 */
[----:B------:R-:W-:Y:S02]  /*3430*/  IADD3 R46, P4, PT, R101, R6, RZ ;  /* 0x00000006652e7210 */ /* 0x000fe40007f9e0ff */
[----:B------:R-:W-:Y:S01]  /*3440*/  LOP3.LUT P0, RZ, R2, 0x1, RZ, 0xc0, !PT ;  /* 0x0000000102ff7812 */ /* 0x000fe2000780c0ff */
[----:B------:R1:W2:Y:S01]  /*3450*/  @!P2 LDG.E.U8 R130, desc[UR18][R4.64] ;  /* 0x000000120482a981 */ /* 0x0002a2000c1e1100 */
[----:B------:R-:W-:Y:S01]  /*3460*/  SHF.R.U32.HI R41, RZ, 0xb, R13 ;  /* 0x0000000bff297819 */ /* 0x000fe2000001160d */
[----:B------:R-:W-:Y:S01]  /*3470*/  IMAD.X R47, R99, 0x1, R7, P4 ;  /* 0x00000001632f7824 */ /* 0x000fe200020e0607 */
[----:B------:R-:W-:-:S02]  /*3480*/  SHF.R.S32.HI R100, RZ, 0x1f, R102 ;  /* 0x0000001fff647819 */ /* 0x000fc40000011466 */
[-C--:B0-----:R-:W-:Y:S02]  /*3490*/  IADD3 R42, P2, PT, R102, R6.reuse, RZ ;  /* 0x00000006662a7210 */ /* 0x081fe40007f5e0ff */
[----:B------:R-:W-:Y:S01]  /*34a0*/  LOP3.LUT P4, RZ, R41, 0x1, RZ, 0xc0, !PT ;  /* 0x0000000129ff7812 */ /* 0x000fe2000788c0ff */
[----:B------:R0:W2:Y:S01]  /*34b0*/  @P5 LDG.E.U8 R164, desc[UR18][R46.64] ;  /* 0x000000122ea45981 */ /* 0x0000a2000c1e1100 */
[----:B------:R-:W-:Y:S01]  /*34c0*/  SHF.R.U32.HI R2, RZ, 0xc, R13 ;  /* 0x0000000cff027819 */ /* 0x000fe2000001160d */
[----:B------:R-:W-:Y:S01]  /*34d0*/  IMAD.X R43, R100, 0x1, R7, P2 ;  /* 0x00000001642b7824 */ /* 0x000fe200010e0607 */
[----:B------:R-:W-:Y:S02]  /*34e0*/  SHF.R.S32.HI R95, RZ, 0x1f, R97 ;  /* 0x0000001fff5f7819 */ /* 0x000fe40000011461 */
[----:B-1----:R-:W-:Y:S02]  /*34f0*/  IADD3 R44, P5, PT, R97, R6, RZ ;  /* 0x00000006612c7210 */ /* 0x002fe40007fbe0ff */
[----:B------:R-:W-:Y:S01]  /*3500*/  LOP3.LUT P2, RZ, R2, 0x1, RZ, 0xc0, !PT ;  /* 0x0000000102ff7812 */ /* 0x000fe2000784c0ff */
[----:B------:R1:W2:Y:S01]  /*3510*/  @P0 LDG.E.U8 R165, desc[UR18][R42.64] ;  /* 0x000000122aa50981 */ /* 0x0002a2000c1e1100 */
[----:B------:R-:W-:Y:S01]  /*3520*/  SHF.R.U32.HI R41, RZ, 0x9, R13 ;  /* 0x00000009ff297819 */ /* 0x000fe2000001160d */
[----:B------:R-:W-:Y:S01]  /*3530*/  IMAD.X R45, R95, 0x1, R7, P5 ;  /* 0x000000015f2d7824 */ /* 0x000fe200028e0607 */
[----:B------:R-:W-:-:S02]  /*3540*/  SHF.R.S32.HI R96, RZ, 0x1f, R98 ;  /* 0x0000001fff607819 */ /* 0x000fc40000011462 */
[-C--:B------:R-:W-:Y:S02]  /*3550*/  IADD3 R4, P0, PT, R98, R6.reuse, RZ ;  /* 0x0000000662047210 */ /* 0x080fe40007f1e0ff */
[----:B------:R-:W-:Y:S01]  /*3560*/  LOP3.LUT P5, RZ, R41, 0x1, RZ, 0xc0, !PT ;  /* 0x0000000129ff7812 */ /* 0x000fe200078ac0ff */
[----:B------:R-:W2:Y:S01]  /*3570*/  @P4 LDG.E.U8 R154, desc[UR18][R44.64] ;  /* 0x000000122c9a4981 */ /* 0x000ea2000c1e1100 */
[----:B------:R-:W-:Y:S01]  /*3580*/  SHF.R.U32.HI R2, RZ, 0xa, R13 ;  /* 0x0000000aff027819 */ /* 0x000fe2000001160d */
[----:B------:R-:W-:Y:S01]  /*3590*/  IMAD.X R5, R96, 0x1, R7, P0 ;  /* 0x0000000160057824 */ /* 0x000fe200000e0607 */
[----:B------:R-:W-:Y:S02]  /*35a0*/  SHF.R.S32.HI R91, RZ, 0x1f, R93 ;  /* 0x0000001fff5b7819 */ /* 0x000fe4000001145d */
[-C--:B------:R-:W-:Y:S02]  /*35b0*/  IADD3 R48, P4, PT, R93, R6.reuse, RZ ;  /* 0x000000065d307210 */ /* 0x080fe40007f9e0ff */
[----:B------:R-:W-:Y:S01]  /*35c0*/  LOP3.LUT P0, RZ, R2, 0x1, RZ, 0xc0, !PT ;  /* 0x0000000102ff7812 */ /* 0x000fe2000780c0ff */
[----:B------:R1:W2:Y:S01]  /*35d0*/  @P2 LDG.E.U8 R157, desc[UR18][R4.64] ;  /* 0x00000012049d2981 */ /* 0x0002a2000c1e1100 */
[----:B------:R-:W-:Y:S01]  /*35e0*/  SHF.R.S32.HI R92, RZ, 0x1f, R94 ;  /* 0x0000001fff5c7819 */ /* 0x000fe2000001145e */
[----:B------:R-:W-:Y:S01]  /*35f0*/  IMAD.X R49, R91, 0x1, R7, P4 ;  /* 0x000000015b317824 */ /* 0x000fe200020e0607 */
[----:B0-----:R-:W-:-:S02]  /*3600*/  IADD3 R46, P2, PT, R94, R6, RZ ;  /* 0x000000065e2e7210 */ /* 0x001fc40007f5e0ff */
[----:B------:R-:W-:Y:S02]  /*3610*/  SHF.R.U32.HI R2, RZ, 0x6, R13 ;  /* 0x00000006ff027819 */ /* 0x000fe4000001160d */
[----:B------:R-:W2:Y:S01]  /*3620*/  @P5 LDG.E.U8 R152, desc[UR18][R48.64] ;  /* 0x0000001230985981 */ /* 0x000ea2000c1e1100 */
[----:B------:R-:W-:Y:S01]  /*3630*/  IMAD.X R47, R92, 0x1, R7, P2 ;  /* 0x000000015c2f7824 */ /* 0x000fe200010e0607 */
[----:B------:R-:W-:Y:S02]  /*3640*/  SHF.R.U32.HI R41, RZ, 0x5, R13 ;  /* 0x00000005ff297819 */ /* 0x000fe4000001160d */
[----:B------:R-:W-:Y:S02]  /*3650*/  LOP3.LUT P2, RZ, R2, 0x1, RZ, 0xc0, !PT ;  /* 0x0000000102ff7812 */ /* 0x000fe4000784c0ff */
[----:B------:R-:W-:Y:S01]  /*3660*/  SHF.R.S32.HI R87, RZ, 0x1f, R90 ;  /* 0x0000001fff577819 */ /* 0x000fe2000001145a */
[----:B------:R-:W2:Y:S01]  /*3670*/  @P0 LDG.E.U8 R151, desc[UR18][R46.64] ;  /* 0x000000122e970981 */ /* 0x000ea2000c1e1100 */
[----:B-1----:R-:W-:-:S02]  /*3680*/  IADD3 R42, P5, PT, R90, R6, RZ ;  /* 0x000000065a2a7210 */ /* 0x002fc40007fbe0ff */
[----:B------:R-:W-:Y:S02]  /*3690*/  LOP3.LUT P4, RZ, R41, 0x1, RZ, 0xc0, !PT ;  /* 0x0000000129ff7812 */ /* 0x000fe4000788c0ff */
[----:B------:R-:W-:Y:S01]  /*36a0*/  LOP3.LUT R86, R86, 0x1f, RZ, 0xc0, !PT ;  /* 0x0000001f56567812 */ /* 0x000fe200078ec0ff */
[----:B------:R-:W-:Y:S01]  /*36b0*/  IMAD.X R43, R87, 0x1, R7, P5 ;  /* 0x00000001572b7824 */ /* 0x000fe200028e0607 */
[----:B------:R-:W-:Y:S02]  /*36c0*/  ISETP.GT.AND P0, PT, R89, 0x1f, PT ;  /* 0x0000001f5900780c */ /* 0x000fe40003f04270 */
[----:B------:R-:W-:Y:S02]  /*36d0*/  SHF.R.S32.HI R85, RZ, 0x1f, R88 ;  /* 0x0000001fff557819 */ /* 0x000fe40000011458 */
[----:B------:R-:W-:Y:S02]  /*36e0*/  IADD3 R2, P5, PT, R88, R6, RZ ;  /* 0x0000000658027210 */ /* 0x000fe40007fbe0ff */
[----:B------:R-:W-:Y:S01]  /*36f0*/  PRMT R177, RZ, 0x7610, R177 ;  /* 0x00007610ffb17816 */ /* 0x000fe200000000b1 */
[----:B------:R-:W-:Y:S01]  /*3700*/  IMAD R84, R124, 0x1b, RZ ;  /* 0x0000001b7c547824 */ /* 0x000fe200078e02ff */
[----:B------:R-:W-:-:S02]  /*3710*/  SHF.R.U32.HI R4, RZ, 0x4, R13 ;  /* 0x00000004ff047819 */ /* 0x000fc4000001160d */
[----:B------:R-:W-:Y:S01]  /*3720*/  ISETP.LT.AND P0, PT, R86, R3, P0 ;  /* 0x000000035600720c */ /* 0x000fe20000701270 */
[----:B------:R-:W-:Y:S01]  /*3730*/  IMAD.X R3, R85, 0x1, R7, P5 ;  /* 0x0000000155037824 */ /* 0x000fe200028e0607 */
[----:B------:R-:W-:Y:S01]  /*3740*/  PRMT R166, RZ, 0x7610, R166 ;  /* 0x00007610ffa67816 */ /* 0x000fe200000000a6 */
[----:B------:R-:W2:Y:S01]  /*3750*/  @P2 LDG.E.U8 R177, desc[UR18][R42.64] ;  /* 0x000000122ab12981 */ /* 0x000ea2000c1e1100 */
[----:B------:R-:W-:Y:S02]  /*3760*/  LOP3.LUT P5, RZ, R4, 0x1, RZ, 0xc0, !PT ;  /* 0x0000000104ff7812 */ /* 0x000fe400078ac0ff */
[----:B------:R-:W-:Y:S02]  /*3770*/  SHF.R.U32.HI R5, RZ, 0x3, R13 ;  /* 0x00000003ff057819 */ /* 0x000fe4000001160d */
[----:B------:R-:W-:Y:S01]  /*3780*/  SHF.R.S32.HI R83, RZ, 0x1f, R84 ;  /* 0x0000001fff537819 */ /* 0x000fe20000011454 */
[----:B------:R0:W2:Y:S01]  /*3790*/  @P4 LDG.E.U8 R166, desc[UR18][R2.64] ;  /* 0x0000001202a64981 */ /* 0x0000a2000c1e1100 */
[----:B------:R-:W-:-:S02]  /*37a0*/  IADD3 R4, P2, PT, R84, R6, RZ ;  /* 0x0000000654047210 */ /* 0x000fc40007f5e0ff */
[----:B------:R-:W-:Y:S01]  /*37b0*/  SHF.R.U32.HI R41, RZ, 0x8, R13 ;  /* 0x00000008ff297819 */ /* 0x000fe2000001160d */
[----:B------:R-:W-:Y:S01]  /*37c0*/  IMAD R82, R124, 0x1c, RZ ;  /* 0x0000001c7c527824 */ /* 0x000fe200078e02ff */
[----:B------:R-:W-:Y:S01]  /*37d0*/  LOP3.LUT P4, RZ, R5, 0x1, RZ, 0xc0, !PT ;  /* 0x0000000105ff7812 */ /* 0x000fe2000788c0ff */
[----:B------:R-:W-:Y:S01]  /*37e0*/  IMAD.X R5, R83, 0x1, R7, P2 ;  /* 0x0000000153057824 */ /* 0x000fe200010e0607 */
[----:B------:R-:W-:Y:S02]  /*37f0*/  PRMT R159, RZ, 0x7610, R159 ;  /* 0x00007610ff9f7816 */ /* 0x000fe4000000009f */
[----:B------:R-:W-:Y:S01]  /*3800*/  LOP3.LUT P2, RZ, R41, 0x1, RZ, 0xc0, !PT ;  /* 0x0000000129ff7812 */ /* 0x000fe2000784c0ff */
[----:B------:R-:W-:Y:S01]  /*3810*/  IMAD R41, R86, R125, RZ ;  /* 0x0000007d56297224 */ /* 0x000fe200078e02ff */
[----:B------:R-:W-:Y:S01]  /*3820*/  SHF.R.S32.HI R81, RZ, 0x1f, R82 ;  /* 0x0000001fff517819 */ /* 0x000fe20000011452 */
[----:B----4-:R-:W-:Y:S01]  /*3830*/  IMAD R77, R8, UR5, RZ ;  /* 0x00000005084d7c24 */ /* 0x010fe2000f8e02ff */
[----:B0-----:R-:W-:Y:S01]  /*3840*/  IADD3 R2, P6, PT, R82, R6, RZ ;  /* 0x0000000652027210 */ /* 0x001fe20007fde0ff */
[----:B------:R0:W4:Y:S01]  /*3850*/  @P5 LDG.E.U8 R159, desc[UR18][R4.64] ;  /* 0x00000012049f5981 */ /* 0x000122000c1e1100 */
[----:B------:R-:W-:Y:S01]  /*3860*/  IADD3 R126, P5, PT, R41, UR22, RZ ;  /* 0x00000016297e7c10 */ /* 0x000fe2000ffbe0ff */
[----:B------:R-:W-:-:S02]  /*3870*/  IMAD R31, R31, UR5, RZ ;  /* 0x000000051f1f7c24 */ /* 0x000fc4000f8e02ff */
[----:B------:R-:W-:Y:S01]  /*3880*/  IMAD.X R3, R81, 0x1, R7, P6 ;  /* 0x0000000151037824 */ /* 0x000fe200030e0607 */
[----:B------:R-:W-:Y:S02]  /*3890*/  IADD3 R78, P6, PT, R77, R126, RZ ;  /* 0x0000007e4d4e7210 */ /* 0x000fe40007fde0ff */
[----:B------:R-:W-:Y:S02]  /*38a0*/  PRMT R168, RZ, 0x7610, R168 ;  /* 0x00007610ffa87816 */ /* 0x000fe400000000a8 */
[----:B0-----:R-:W-:Y:S01]  /*38b0*/  LEA.HI.X.SX32 R4, R41, UR23, 0x1, P5 ;  /* 0x0000001729047c11 */ /* 0x001fe2000a8f0eff */
[----:B------:R-:W-:Y:S01]  /*38c0*/  IMAD R34, R34, UR5, RZ ;  /* 0x0000000522227c24 */ /* 0x000fe2000f8e02ff */
[----:B------:R-:W-:Y:S02]  /*38d0*/  PRMT R181, RZ, 0x7610, R181 ;  /* 0x00007610ffb57816 */ /* 0x000fe400000000b5 */
[----:B------:R0:W2:Y:S01]  /*38e0*/  @P4 LDG.E.U8 R168, desc[UR18][R2.64] ;  /* 0x0000001202a84981 */ /* 0x0000a2000c1e1100 */
[----:B------:R-:W-:-:S02]  /*38f0*/  LEA.HI.X.SX32 R77, R77, R4, 0x1, P6 ;  /* 0x000000044d4d7211 */ /* 0x000fc400030f0eff */
[----:B------:R-:W-:Y:S01]  /*3900*/  IADD3 R74, P6, PT, R31, R126, RZ ;  /* 0x0000007e1f4a7210 */ /* 0x000fe20007fde0ff */
[----:B------:R-:W-:-:S03]  /*3910*/  IMAD R36, R36, UR5, RZ ;  /* 0x0000000524247c24 */ /* 0x000fc6000f8e02ff */
[----:B------:R-:W-:Y:S01]  /*3920*/  LEA.HI.X.SX32 R73, R31, R4, 0x1, P6 ;  /* 0x000000041f497211 */ /* 0x000fe200030f0eff */
[----:B0-----:R-:W-:Y:S02]  /*3930*/  @P0 IMAD.MOV.U32 R2, RZ, RZ, R78 ;  /* 0x000000ffff020224 */ /* 0x001fe400078e004e */
[----:B------:R-:W-:Y:S01]  /*3940*/  @P0 IMAD.MOV.U32 R3, RZ, RZ, R77 ;  /* 0x000000ffff030224 */ /* 0x000fe200078e004d */
[C---:B------:R-:W-:Y:S02]  /*3950*/  IADD3 R70, P6, PT, R34.reuse, R126, RZ ;  /* 0x0000007e22467210 */ /* 0x040fe40007fde0ff */
[----:B------:R-:W-:Y:S02]  /*3960*/  PRMT R183, RZ, 0x7610, R183 ;  /* 0x00007610ffb77816 */ /* 0x000fe400000000b7 */
[----:B------:R0:W2:Y:S01]  /*3970*/  @P0 LDG.E.U8 R181, desc[UR18][R2.64] ;  /* 0x0000001202b50981 */ /* 0x0000a2000c1e1100 */
[----:B------:R-:W-:Y:S01]  /*3980*/  LEA.HI.X.SX32 R69, R34, R4, 0x1, P6 ;  /* 0x0000000422457211 */ /* 0x000fe200030f0eff */
[----:B------:R-:W-:Y:S01]  /*3990*/  IMAD R80, R124, 0x1d, RZ ;  /* 0x0000001d7c507824 */ /* 0x000fe200078e02ff */
[----:B------:R-:W-:Y:S01]  /*39a0*/  IADD3 R66, P6, PT, R36, R126, RZ ;  /* 0x0000007e24427210 */ /* 0x000fe20007fde0ff */
[----:B------:R-:W-:Y:S01]  /*39b0*/  IMAD R33, R33, UR5, RZ ;  /* 0x0000000521217c24 */ /* 0x000fe2000f8e02ff */
[----:B------:R-:W-:Y:S01]  /*39c0*/  PRMT R185, RZ, 0x7610, R185 ;  /* 0x00007610ffb97816 */ /* 0x000fe200000000b9 */
[----:B0-----:R-:W-:-:S02]  /*39d0*/  @P0 IMAD.MOV.U32 R2, RZ, RZ, R74 ;  /* 0x000000ffff020224 */ /* 0x001fc400078e004a */
[----:B------:R-:W-:Y:S01]  /*39e0*/  @P0 IMAD.MOV.U32 R3, RZ, RZ, R73 ;  /* 0x000000ffff030224 */ /* 0x000fe200078e0049 */
[----:B------:R-:W-:-:S04]  /*39f0*/  LEA.HI.X.SX32 R65, R36, R4, 0x1, P6 ;  /* 0x0000000424417211 */ /* 0x000fc800030f0eff */
[----:B------:R0:W2:Y:S01]  /*3a00*/  @P0 LDG.E.U8 R183, desc[UR18][R2.64] ;  /* 0x0000001202b70981 */ /* 0x0000a2000c1e1100 */
[----:B------:R-:W-:Y:S01]  /*3a10*/  SHF.R.S32.HI R79, RZ, 0x1f, R80 ;  /* 0x0000001fff4f7819 */ /* 0x000fe20000011450 */
[----:B------:R-:W-:Y:S01]  /*3a20*/  IMAD R38, R38, UR5, RZ ;  /* 0x0000000526267c24 */ /* 0x000fe2000f8e02ff */
[----:B------:R-:W-:Y:S01]  /*3a30*/  IADD3 R8, P5, PT, R80, R6, RZ ;  /* 0x0000000650087210 */ /* 0x000fe20007fbe0ff */
[----:B------:R-:W-:Y:S01]  /*3a40*/  IMAD R32, R32, UR5, RZ ;  /* 0x0000000520207c24 */ /* 0x000fe2000f8e02ff */
[----:B------:R-:W-:Y:S01]  /*3a50*/  IADD3 R62, P6, PT, R33, R126, RZ ;  /* 0x0000007e213e7210 */ /* 0x000fe20007fde0ff */
[----:B0-----:R-:W-:Y:S02]  /*3a60*/  @P0 IMAD.MOV.U32 R2, RZ, RZ, R70 ;  /* 0x000000ffff020224 */ /* 0x001fe400078e0046 */
[----:B------:R-:W-:Y:S01]  /*3a70*/  @P0 IMAD.MOV.U32 R3, RZ, RZ, R69 ;  /* 0x000000ffff030224 */ /* 0x000fe200078e0045 */
[----:B------:R-:W-:Y:S01]  /*3a80*/  PRMT R187, RZ, 0x7610, R187 ;  /* 0x00007610ffbb7816 */ /* 0x000fe200000000bb */
[----:B------:R-:W-:Y:S01]  /*3a90*/  IMAD R45, R9, UR5, RZ ;  /* 0x00000005092d7c24 */ /* 0x000fe2000f8e02ff */
[----:B------:R-:W-:-:S02]  /*3aa0*/  LEA.HI.X.SX32 R61, R33, R4, 0x1, P6 ;  /* 0x00000004213d7211 */ /* 0x000fc400030f0eff */
[----:B------:R0:W2:Y:S01]  /*3ab0*/  @P0 LDG.E.U8 R185, desc[UR18][R2.64] ;  /* 0x0000001202b90981 */ /* 0x0000a2000c1e1100 */
[----:B------:R-:W-:Y:S01]  /*3ac0*/  IMAD.X R9, R79, 0x1, R7, P5 ;  /* 0x000000014f097824 */ /* 0x000fe200028e0607 */
[-C--:B------:R-:W-:Y:S01]  /*3ad0*/  IADD3 R76, P5, PT, R38, R126.reuse, RZ ;  /* 0x0000007e264c7210 */ /* 0x080fe20007fbe0ff */
[----:B------:R-:W-:Y:S01]  /*3ae0*/  IMAD R37, R37, UR5, RZ ;  /* 0x0000000525257c24 */ /* 0x000fe2000f8e02ff */
[----:B------:R-:W-:Y:S01]  /*3af0*/  IADD3 R58, P6, PT, R32, R126, RZ ;  /* 0x0000007e203a7210 */ /* 0x000fe20007fde0ff */
[----:B------:R-:W-:Y:S02]  /*3b00*/  IMAD R35, R35, UR5, RZ ;  /* 0x0000000523237c24 */ /* 0x000fe4000f8e02ff */
[----:B0-----:R-:W-:Y:S02]  /*3b10*/  @P0 IMAD.MOV.U32 R2, RZ, RZ, R66 ;  /* 0x000000ffff020224 */ /* 0x001fe400078e0042 */
[----:B------:R-:W-:Y:S01]  /*3b20*/  @P0 IMAD.MOV.U32 R3, RZ, RZ, R65 ;  /* 0x000000ffff030224 */ /* 0x000fe200078e0041 */
[----:B------:R-:W-:Y:S01]  /*3b30*/  PRMT R189, RZ, 0x7610, R189 ;  /* 0x00007610ffbd7816 */ /* 0x000fe200000000bd */
[----:B------:R-:W-:Y:S01]  /*3b40*/  IMAD R28, R28, UR5, RZ ;  /* 0x000000051c1c7c24 */ /* 0x000fe2000f8e02ff */
[----:B------:R-:W-:-:S02]  /*3b50*/  LEA.HI.X.SX32 R75, R38, R4, 0x1, P5 ;  /* 0x00000004264b7211 */ /* 0x000fc400028f0eff */
[----:B------:R0:W2:Y:S01]  /*3b60*/  @P0 LDG.E.U8 R187, desc[UR18][R2.64] ;  /* 0x0000001202bb0981 */ /* 0x0000a2000c1e1100 */
[----:B------:R-:W-:Y:S02]  /*3b70*/  IADD3 R72, P5, PT, R37, R126, RZ ;  /* 0x0000007e25487210 */ /* 0x000fe40007fbe0ff */
[----:B------:R-:W-:Y:S01]  /*3b80*/  LEA.HI.X.SX32 R57, R32, R4, 0x1, P6 ;  /* 0x0000000420397211 */ /* 0x000fe200030f0eff */
[----:B------:R-:W-:Y:S01]  /*3b90*/  IMAD R26, R26, UR5, RZ ;  /* 0x000000051a1a7c24 */ /* 0x000fe2000f8e02ff */
[----:B------:R-:W-:Y:S01]  /*3ba0*/  IADD3 R54, P6, PT, R35, R126, RZ ;  /* 0x0000007e23367210 */ /* 0x000fe20007fde0ff */
[----:B0-----:R-:W-:Y:S02]  /*3bb0*/  @P0 IMAD.MOV.U32 R2, RZ, RZ, R62 ;  /* 0x000000ffff020224 */ /* 0x001fe400078e003e */
[----:B------:R-:W-:Y:S01]  /*3bc0*/  @P0 IMAD.MOV.U32 R3, RZ, RZ, R61 ;  /* 0x000000ffff030224 */ /* 0x000fe200078e003d */
[----:B------:R-:W-:Y:S01]  /*3bd0*/  LEA.HI.X.SX32 R71, R37, R4, 0x1, P5 ;  /* 0x0000000425477211 */ /* 0x000fe200028f0eff */
[----:B------:R-:W-:Y:S01]  /*3be0*/  IMAD R40, R40, UR5, RZ ;  /* 0x0000000528287c24 */ /* 0x000fe2000f8e02ff */
[----:B------:R-:W-:-:S02]  /*3bf0*/  PRMT R191, RZ, 0x7610, R191 ;  /* 0x00007610ffbf7816 */ /* 0x000fc400000000bf */
[----:B------:R0:W2:Y:S01]  /*3c00*/  @P0 LDG.E.U8 R189, desc[UR18][R2.64] ;  /* 0x0000001202bd0981 */ /* 0x0000a2000c1e1100 */
[----:B------:R-:W-:Y:S02]  /*3c10*/  IADD3 R68, P5, PT, R28, R126, RZ ;  /* 0x0000007e1c447210 */ /* 0x000fe40007fbe0ff */
[----:B------:R-:W-:Y:S02]  /*3c20*/  LEA.HI.X.SX32 R53, R35, R4, 0x1, P6 ;  /* 0x0000000423357211 */ /* 0x000fe400030f0eff */
[----:B------:R-:W-:Y:S01]  /*3c30*/  IADD3 R50, P6, PT, R26, R126, RZ ;  /* 0x0000007e1a327210 */ /* 0x000fe20007fde0ff */
[----:B0-----:R-:W-:Y:S02]  /*3c40*/  @P0 IMAD.MOV.U32 R2, RZ, RZ, R58 ;  /* 0x000000ffff020224 */ /* 0x001fe400078e003a */
[----:B------:R-:W-:Y:S01]  /*3c50*/  @P0 IMAD.MOV.U32 R3, RZ, RZ, R57 ;  /* 0x000000ffff030224 */ /* 0x000fe200078e0039 */
[----:B------:R-:W-:Y:S01]  /*3c60*/  LEA.HI.X.SX32 R67, R28, R4, 0x1, P5 ;  /* 0x000000041c437211 */ /* 0x000fe200028f0eff */
[----:B------:R-:W-:Y:S01]  /*3c70*/  IMAD R29, R29, UR5, RZ ;  /* 0x000000051d1d7c24 */ /* 0x000fe2000f8e02ff */
[----:B------:R-:W-:-:S02]  /*3c80*/  IADD3 R64, P5, PT, R40, R126, RZ ;  /* 0x0000007e28407210 */ /* 0x000fc40007fbe0ff */
[----:B------:R-:W-:Y:S01]  /*3c90*/  PRMT R193, RZ, 0x7610, R193 ;  /* 0x00007610ffc17816 */ /* 0x000fe200000000c1 */
[----:B------:R0:W2:Y:S01]  /*3ca0*/  @P0 LDG.E.U8 R191, desc[UR18][R2.64] ;  /* 0x0000001202bf0981 */ /* 0x0000a2000c1e1100 */
[-C--:B------:R-:W-:Y:S01]  /*3cb0*/  LEA.HI.X.SX32 R49, R26, R4.reuse, 0x1, P6 ;  /* 0x000000041a317211 */ /* 0x080fe200030f0eff */
[----:B------:R-:W-:Y:S01]  /*3cc0*/  IMAD R39, R39, UR5, RZ ;  /* 0x0000000527277c24 */ /* 0x000fe2000f8e02ff */
[----:B------:R-:W-:Y:S01]  /*3cd0*/  LEA.HI.X.SX32 R63, R40, R4, 0x1, P5 ;  /* 0x00000004283f7211 */ /* 0x000fe200028f0eff */
[----:B------:R-:W-:Y:S01]  /*3ce0*/  IMAD R24, R24, UR5, RZ ;  /* 0x0000000518187c24 */ /* 0x000fe2000f8e02ff */
[----:B------:R-:W-:Y:S01]  /*3cf0*/  IADD3 R46, P6, PT, R45, R126, RZ ;  /* 0x0000007e2d2e7210 */ /* 0x000fe20007fde0ff */
[----:B0-----:R-:W-:Y:S02]  /*3d00*/  @P0 IMAD.MOV.U32 R2, RZ, RZ, R54 ;  /* 0x000000ffff020224 */ /* 0x001fe400078e0036 */
[----:B------:R-:W-:Y:S01]  /*3d10*/  @P0 IMAD.MOV.U32 R3, RZ, RZ, R53 ;  /* 0x000000ffff030224 */ /* 0x000fe200078e0035 */
[----:B------:R-:W-:-:S02]  /*3d20*/  SHF.R.U32.HI R42, RZ, 0x2, R13 ;  /* 0x00000002ff2a7819 */ /* 0x000fc4000001160d */
[----:B------:R-:W-:Y:S02]  /*3d30*/  IADD3 R60, P5, PT, R29, R126, RZ ;  /* 0x0000007e1d3c7210 */ /* 0x000fe40007fbe0ff */
[----:B------:R-:W-:Y:S01]  /*3d40*/  PRMT R195, RZ, 0x7610, R195 ;  /* 0x00007610ffc37816 */ /* 0x000fe200000000c3 */
[----:B------:R0:W2:Y:S01]  /*3d50*/  @P0 LDG.E.U8 R193, desc[UR18][R2.64] ;  /* 0x0000001202c10981 */ /* 0x0000a2000c1e1100 */
[-C--:B------:R-:W-:Y:S01]  /*3d60*/  LEA.HI.X.SX32 R45, R45, R4.reuse, 0x1, P6 ;  /* 0x000000042d2d7211 */ /* 0x080fe200030f0eff */
[----:B------:R-:W-:Y:S01]  /*3d70*/  IMAD R30, R30, UR5, RZ ;  /* 0x000000051e1e7c24 */ /* 0x000fe2000f8e02ff */
[----:B------:R-:W-:Y:S02]  /*3d80*/  LOP3.LUT P4, RZ, R42, 0x1, RZ, 0xc0, !PT ;  /* 0x000000012aff7812 */ /* 0x000fe4000788c0ff */
[----:B------:R-:W-:Y:S01]  /*3d90*/  LEA.HI.X.SX32 R59, R29, R4, 0x1, P5 ;  /* 0x000000041d3b7211 */ /* 0x000fe200028f0eff */
[----:B------:R-:W-:Y:S01]  /*3da0*/  IMAD R22, R22, UR5, RZ ;  /* 0x0000000516167c24 */ /* 0x000fe2000f8e02ff */
[----:B------:R-:W-:Y:S01]  /*3db0*/  IADD3 R56, P5, PT, R39, R126, RZ ;  /* 0x0000007e27387210 */ /* 0x000fe20007fbe0ff */
[----:B0-----:R-:W-:-:S02]  /*3dc0*/  @P0 IMAD.MOV.U32 R2, RZ, RZ, R50 ;  /* 0x000000ffff020224 */ /* 0x001fc400078e0032 */
[----:B------:R-:W-:Y:S01]  /*3dd0*/  @P0 IMAD.MOV.U32 R3, RZ, RZ, R49 ;  /* 0x000000ffff030224 */ /* 0x000fe200078e0031 */
[C---:B------:R-:W-:Y:S02]  /*3de0*/  IADD3 R42, P6, PT, R24.reuse, R126, RZ ;  /* 0x0000007e182a7210 */ /* 0x040fe40007fde0ff */
[----:B------:R-:W-:Y:S02]  /*3df0*/  PRMT R197, RZ, 0x7610, R197 ;  /* 0x00007610ffc57816 */ /* 0x000fe400000000c5 */
[----:B------:R0:W2:Y:S01]  /*3e00*/  @P0 LDG.E.U8 R195, desc[UR18][R2.64] ;  /* 0x0000001202c30981 */ /* 0x0000a2000c1e1100 */
[-C--:B------:R-:W-:Y:S01]  /*3e10*/  LEA.HI.X.SX32 R55, R39, R4.reuse, 0x1, P5 ;  /* 0x0000000427377211 */ /* 0x080fe200028f0eff */
[----:B------:R-:W-:Y:S01]  /*3e20*/  IMAD R27, R27, UR5, RZ ;  /* 0x000000051b1b7c24 */ /* 0x000fe2000f8e02ff */
[----:B------:R-:W-:Y:S02]  /*3e30*/  LEA.HI.X.SX32 R41, R24, R4, 0x1, P6 ;  /* 0x0000000418297211 */ /* 0x000fe400030f0eff */
[-C--:B------:R-:W-:Y:S01]  /*3e40*/  IADD3 R52, P5, PT, R30, R126.reuse, RZ ;  /* 0x0000007e1e347210 */ /* 0x080fe20007fbe0ff */
[----:B------:R-:W-:Y:S01]  /*3e50*/  IMAD R20, R20, UR5, RZ ;  /* 0x0000000514147c24 */ /* 0x000fe2000f8e02ff */
[----:B------:R-:W-:Y:S01]  /*3e60*/  IADD3 R38, P6, PT, R22, R126, RZ ;  /* 0x0000007e16267210 */ /* 0x000fe20007fde0ff */
[----:B0-----:R-:W-:-:S02]  /*3e70*/  @P0 IMAD.MOV.U32 R2, RZ, RZ, R46 ;  /* 0x000000ffff020224 */ /* 0x001fc400078e002e */
[----:B------:R-:W-:Y:S01]  /*3e80*/  @P0 IMAD.MOV.U32 R3, RZ, RZ, R45 ;  /* 0x000000ffff030224 */ /* 0x000fe200078e002d */
[----:B------:R-:W-:Y:S01]  /*3e90*/  PRMT R199, RZ, 0x7610, R199 ;  /* 0x00007610ffc77816 */ /* 0x000fe200000000c7 */
[----:B------:R-:W-:Y:S01]  /*3ea0*/  IMAD R25, R25, UR5, RZ ;  /* 0x0000000519197c24 */ /* 0x000fe2000f8e02ff */
[----:B------:R-:W-:Y:S02]  /*3eb0*/  LEA.HI.X.SX32 R51, R30, R4, 0x1, P5 ;  /* 0x000000041e337211 */ /* 0x000fe400028f0eff */
[----:B------:R0:W2:Y:S01]  /*3ec0*/  @P0 LDG.E.U8 R197, desc[UR18][R2.64] ;  /* 0x0000001202c50981 */ /* 0x0000a2000c1e1100 */
[----:B------:R-:W-:Y:S02]  /*3ed0*/  IADD3 R48, P5, PT, R27, R126, RZ ;  /* 0x0000007e1b307210 */ /* 0x000fe40007fbe0ff */
[----:B------:R-:W-:Y:S01]  /*3ee0*/  LEA.HI.X.SX32 R37, R22, R4, 0x1, P6 ;  /* 0x0000000416257211 */ /* 0x000fe200030f0eff */
[----:B------:R-:W-:Y:S01]  /*3ef0*/  IMAD R18, R18, UR5, RZ ;  /* 0x0000000512127c24 */ /* 0x000fe2000f8e02ff */
[----:B------:R-:W-:Y:S01]  /*3f00*/  IADD3 R34, P6, PT, R20, R126, RZ ;  /* 0x0000007e14227210 */ /* 0x000fe20007fde0ff */
[----:B0-----:R-:W-:-:S02]  /*3f10*/  @P0 IMAD.MOV.U32 R2, RZ, RZ, R42 ;  /* 0x000000ffff020224 */ /* 0x001fc400078e002a */
[----:B------:R-:W-:Y:S01]  /*3f20*/  @P0 IMAD.MOV.U32 R3, RZ, RZ, R41 ;  /* 0x000000ffff030224 */ /* 0x000fe200078e0029 */
[----:B------:R-:W-:Y:S01]  /*3f30*/  LEA.HI.X.SX32 R47, R27, R4, 0x1, P5 ;  /* 0x000000041b2f7211 */ /* 0x000fe200028f0eff */
[----:B------:R-:W-:Y:S01]  /*3f40*/  IMAD R23, R23, UR5, RZ ;  /* 0x0000000517177c24 */ /* 0x000fe2000f8e02ff */
[----:B------:R-:W-:Y:S02]  /*3f50*/  PRMT R201, RZ, 0x7610, R201 ;  /* 0x00007610ffc97816 */ /* 0x000fe400000000c9 */
        /* <DEDUP_REMOVED lines=9> */
[----:B------:R-:W-:Y:S02]  /*3ff0*/  IADD3 R40, P5, PT, R23, R126, RZ ;  /* 0x0000007e17287210 */ /* 0x000fe40007fbe0ff */
[----:B------:R-:W-:Y:S01]  /*4000*/  PRMT R203, RZ, 0x7610, R203 ;  /* 0x00007610ffcb7816 */ /* 0x000fe200000000cb */
[----:B------:R0:W2:Y:S01]  /*4010*/  @P0 LDG.E.U8 R201, desc[UR18][R2.64] ;  /* 0x0000001202c90981 */ /* 0x0000a2000c1e1100 */
[-C--:B------:R-:W-:Y:S01]  /*4020*/  LEA.HI.X.SX32 R29, R18, R4.reuse, 0x1, P6 ;  /* 0x00000004121d7211 */ /* 0x080fe200030f0eff */
[----:B------:R-:W-:Y:S01]  /*4030*/  IMAD R19, R19, UR5, RZ ;  /* 0x0000000513137c24 */ /* 0x000fe2000f8e02ff */
[----:B------:R-:W-:Y:S01]  /*4040*/  LEA.HI.X.SX32 R39, R23, R4, 0x1, P5 ;  /* 0x0000000417277211 */ /* 0x000fe200028f0eff */
[----:B------:R-:W-:Y:S01]  /*4050*/  IMAD R14, R14, UR5, RZ ;  /* 0x000000050e0e7c24 */ /* 0x000fe2000f8e02ff */
[----:B------:R-:W-:Y:S01]  /*4060*/  IADD3 R26, P6, PT, R16, R126, RZ ;  /* 0x0000007e101a7210 */ /* 0x000fe20007fde0ff */
[----:B0-----:R-:W-:-:S02]  /*4070*/  @P0 IMAD.MOV.U32 R2, RZ, RZ, R34 ;  /* 0x000000ffff020224 */ /* 0x001fc400078e0022 */
[----:B------:R-:W-:Y:S01]  /*4080*/  @P0 IMAD.MOV.U32 R3, RZ, RZ, R33 ;  /* 0x000000ffff030224 */ /* 0x000fe200078e0021 */
[----:B------:R-:W-:Y:S02]  /*4090*/  IADD3 R36, P5, PT, R21, R126, RZ ;  /* 0x0000007e15247210 */ /* 0x000fe40007fbe0ff */
[----:B------:R-:W-:Y:S02]  /*40a0*/  PRMT R205, RZ, 0x7610, R205 ;  /* 0x00007610ffcd7816 */ /* 0x000fe400000000cd */
[----:B------:R0:W2:Y:S01]  /*40b0*/  @P0 LDG.E.U8 R203, desc[UR18][R2.64] ;  /* 0x0000001202cb0981 */ /* 0x0000a2000c1e1100 */
[-C--:B------:R-:W-:Y:S01]  /*40c0*/  LEA.HI.X.SX32 R25, R16, R4.reuse, 0x1, P6 ;  /* 0x0000000410197211 */ /* 0x080fe200030f0eff */
[----:B------:R-:W-:Y:S01]  /*40d0*/  IMAD R17, R17, UR5, RZ ;  /* 0x0000000511117c24 */ /* 0x000fe2000f8e02ff */
[----:B------:R-:W-:Y:S01]  /*40e0*/  LEA.HI.X.SX32 R35, R21, R4, 0x1, P5 ;  /* 0x0000000415237211 */ /* 0x000fe200028f0eff */
[----:B------:R-:W-:Y:S01]  /*40f0*/  IMAD R11, R11, UR5, RZ ;  /* 0x000000050b0b7c24 */ /* 0x000fe2000f8e02ff */
[----:B------:R-:W-:-:S02]  /*4100*/  IADD3 R32, P5, PT, R19, R126, RZ ;  /* 0x0000007e13207210 */ /* 0x000fc40007fbe0ff */
[C---:B------:R-:W-:Y:S01]  /*4110*/  IADD3 R22, P6, PT, R14.reuse, R126, RZ ;  /* 0x0000007e0e167210 */ /* 0x040fe20007fde0ff */
[----:B0-----:R-:W-:Y:S02]  /*4120*/  @P0 IMAD.MOV.U32 R2, RZ, RZ, R30 ;  /* 0x000000ffff020224 */ /* 0x001fe400078e001e */
[----:B------:R-:W-:Y:S01]  /*4130*/  @P0 IMAD.MOV.U32 R3, RZ, RZ, R29 ;  /* 0x000000ffff030224 */ /* 0x000fe200078e001d */
[----:B------:R-:W-:Y:S02]  /*4140*/  PRMT R207, RZ, 0x7610, R207 ;  /* 0x00007610ffcf7816 */ /* 0x000fe400000000cf */
[-C--:B------:R-:W-:Y:S02]  /*4150*/  LEA.HI.X.SX32 R31, R19, R4.reuse, 0x1, P5 ;  /* 0x00000004131f7211 */ /* 0x080fe400028f0eff */
[----:B------:R0:W2:Y:S01]  /*4160*/  @P0 LDG.E.U8 R205, desc[UR18][R2.64] ;  /* 0x0000001202cd0981 */ /* 0x0000a2000c1e1100 */
[----:B------:R-:W-:Y:S02]  /*4170*/  LEA.HI.X.SX32 R21, R14, R4, 0x1, P6 ;  /* 0x000000040e157211 */ /* 0x000fe400030f0eff */
[----:B------:R-:W-:-:S02]  /*4180*/  IADD3 R28, P5, PT, R17, R126, RZ ;  /* 0x0000007e111c7210 */ /* 0x000fc40007fbe0ff */
[----:B------:R-:W-:Y:S01]  /*4190*/  IADD3 R18, P6, PT, R11, R126, RZ ;  /* 0x0000007e0b127210 */ /* 0x000fe20007fde0ff */
[----:B0-----:R-:W-:Y:S02]  /*41a0*/  @P0 IMAD.MOV.U32 R2, RZ, RZ, R26 ;  /* 0x000000ffff020224 */ /* 0x001fe400078e001a */
[----:B------:R-:W-:Y:S01]  /*41b0*/  @P0 IMAD.MOV.U32 R3, RZ, RZ, R25 ;  /* 0x000000ffff030224 */ /* 0x000fe200078e0019 */
[----:B------:R-:W-:Y:S02]  /*41c0*/  PRMT R209, RZ, 0x7610, R209 ;  /* 0x00007610ffd17816 */ /* 0x000fe400000000d1 */
[-C--:B------:R-:W-:Y:S02]  /*41d0*/  LEA.HI.X.SX32 R27, R17, R4.reuse, 0x1, P5 ;  /* 0x00000004111b7211 */ /* 0x080fe400028f0eff */
[----:B------:R0:W2:Y:S01]  /*41e0*/  @P0 LDG.E.U8 R207, desc[UR18][R2.64] ;  /* 0x0000001202cf0981 */ /* 0x0000a2000c1e1100 */
[----:B------:R-:W-:Y:S02]  /*41f0*/  LEA.HI.X.SX32 R17, R11, R4, 0x1, P6 ;  /* 0x000000040b117211 */ /* 0x000fe400030f0eff */
[----:B------:R-:W-:Y:S01]  /*4200*/  PRMT R211, RZ, 0x7610, R211 ;  /* 0x00007610ffd37816 */ /* 0x000fe200000000d3 */
[----:B0-----:R-:W-:-:S02]  /*4210*/  @P0 IMAD.MOV.U32 R2, RZ, RZ, R22 ;  /* 0x000000ffff020224 */ /* 0x001fc400078e0016 */
[----:B------:R-:W-:-:S05]  /*4220*/  @P0 IMAD.MOV.U32 R3, RZ, RZ, R21 ;  /* 0x000000ffff030224 */ /* 0x000fca00078e0015 */
[----:B------:R0:W4:Y:S01]  /*4230*/  @P0 LDG.E.U8 R209, desc[UR18][R2.64] ;  /* 0x0000001202d10981 */ /* 0x000122000c1e1100 */
[----:B------:R-:W-:Y:S01]  /*4240*/  IMAD R15, R15, UR5, RZ ;  /* 0x000000050f0f7c24 */ /* 0x000fe2000f8e02ff */
[----:B------:R-:W-:Y:S01]  /*4250*/  PRMT R219, RZ, 0x7610, R219 ;  /* 0x00007610ffdb7816 */ /* 0x000fe200000000db */
[----:B0-----:R-:W-:Y:S02]  /*4260*/  @P0 IMAD.MOV.U32 R2, RZ, RZ, R18 ;  /* 0x000000ffff020224 */ /* 0x001fe400078e0012 */
[----:B------:R-:W-:Y:S01]  /*4270*/  @P0 IMAD.MOV.U32 R3, RZ, RZ, R17 ;  /* 0x000000ffff030224 */ /* 0x000fe200078e0011 */
[----:B------:R-:W-:Y:S01]  /*4280*/  IADD3 R24, P5, PT, R15, R126, RZ ;  /* 0x0000007e0f187210 */ /* 0x000fe20007fbe0ff */
[----:B------:R-:W-:-:S03]  /*4290*/  IMAD R12, R12, UR5, RZ ;  /* 0x000000050c0c7c24 */ /* 0x000fc6000f8e02ff */
[----:B------:R0:W4:Y:S01]  /*42a0*/  @P0 LDG.E.U8 R211, desc[UR18][R2.64] ;  /* 0x0000001202d30981 */ /* 0x000122000c1e1100 */
[----:B------:R-:W-:Y:S02]  /*42b0*/  SHF.R.U32.HI R13, RZ, 0x1, R13 ;  /* 0x00000001ff0d7819 */ /* 0x000fe4000001160d */
[----:B------:R-:W-:Y:S02]  /*42c0*/  PRMT R221, RZ, 0x7610, R221 ;  /* 0x00007610ffdd7816 */ /* 0x000fe400000000dd */
[----:B------:R-:W-:Y:S01]  /*42d0*/  PRMT R215, RZ, 0x7610, R215 ;  /* 0x00007610ffd77816 */ /* 0x000fe200000000d7 */
[----:B0-----:R-:W-:Y:S02]  /*42e0*/  @P0 IMAD.MOV.U32 R2, RZ, RZ, R76 ;  /* 0x000000ffff020224 */ /* 0x001fe400078e004c */
[----:B------:R-:W-:Y:S01]  /*42f0*/  @P0 IMAD.MOV.U32 R3, RZ, RZ, R75 ;  /* 0x000000ffff030224 */ /* 0x000fe200078e004b */
[----:B------:R-:W-:Y:S01]  /*4300*/  LEA.HI.X.SX32 R23, R15, R4, 0x1, P5 ;  /* 0x000000040f177211 */ /* 0x000fe200028f0eff */
[----:B------:R-:W-:Y:S01]  /*4310*/  IMAD R14, R124, 0x1e, RZ ;  /* 0x0000001e7c0e7824 */ /* 0x000fe200078e02ff */
[----:B------:R-:W-:Y:S01]  /*4320*/  IADD3 R20, P5, PT, R12, R126, RZ ;  /* 0x0000007e0c147210 */ /* 0x000fe20007fbe0ff */
[----:B------:R-:W4:Y:S04]  /*4330*/  @P4 LDG.E.U8 R215, desc[UR18][R8.64] ;  /* 0x0000001208d74981 */ /* 0x000f28000c1e1100 */
[----:B------:R0:W4:Y:S01]  /*4340*/  @P0 LDG.E.U8 R219, desc[UR18][R2.64] ;  /* 0x0000001202db0981 */ /* 0x000122000c1e1100 */
[----:B------:R-:W-:-:S02]  /*4350*/  LOP3.LUT P6, RZ, R13, 0x1, RZ, 0xc0, !PT ;  /* 0x000000010dff7812 */ /* 0x000fc400078cc0ff */
[----:B------:R-:W-:Y:S01]  /*4360*/  LEA.HI.X.SX32 R19, R12, R4, 0x1, P5 ;  /* 0x000000040c137211 */ /* 0x000fe200028f0eff */
[----:B0-----:R-:W-:Y:S02]  /*4370*/  @P0 IMAD.MOV.U32 R2, RZ, RZ, R72 ;  /* 0x000000ffff020224 */ /* 0x001fe400078e0048 */
[----:B------:R-:W-:Y:S01]  /*4380*/  @P0 IMAD.MOV.U32 R3, RZ, RZ, R71 ;  /* 0x000000ffff030224 */ /* 0x000fe200078e0047 */
[----:B------:R-:W-:-:S04]  /*4390*/  SHF.R.S32.HI R12, RZ, 0x1f, R14 ;  /* 0x0000001fff0c7819 */ /* 0x000fc8000001140e */
[----:B------:R0:W4:Y:S01]  /*43a0*/  @P0 LDG.E.U8 R221, desc[UR18][R2.64] ;  /* 0x0000001202dd0981 */ /* 0x000122000c1e1100 */
[----:B------:R-:W-:Y:S01]  /*43b0*/  IMAD R10, R10, UR5, RZ ;  /* 0x000000050a0a7c24 */ /* 0x000fe2000f8e02ff */
[----:B------:R-:W-:Y:S02]  /*43c0*/  PRMT R170, RZ, 0x7610, R170 ;  /* 0x00007610ffaa7816 */ /* 0x000fe400000000aa */
[----:B0-----:R-:W-:-:S05]  /*43d0*/  IADD3 R2, P4, PT, R14, R6, RZ ;  /* 0x000000060e027210 */ /* 0x001fca0007f9e0ff */
[----:B------:R-:W-:Y:S01]  /*43e0*/  IMAD.X R3, R12, 0x1, R7, P4 ;  /* 0x000000010c037824 */ /* 0x000fe200020e0607 */
[----:B------:R-:W-:Y:S01]  /*43f0*/  IADD3 R16, P5, PT, R10, R126, RZ ;  /* 0x0000007e0a107210 */ /* 0x000fe20007fbe0ff */
[----:B------:R-:W-:Y:S01]  /*4400*/  @P0 IMAD.MOV.U32 R126, RZ, RZ, R60 ;  /* 0x000000ffff7e0224 */ /* 0x000fe200078e003c */
[----:B------:R-:W-:Y:S01]  /*4410*/  PRMT R227, RZ, 0x7610, R227 ;  /* 0x00007610ffe37816 */ /* 0x000fe200000000e3 */
[----:B------:R-:W-:Y:S01]  /*4420*/  @P0 IMAD.MOV.U32 R127, RZ, RZ, R59 ;  /* 0x000000ffff7f0224 */ /* 0x000fe200078e003b */
[----:B------:R0:W4:Y:S01]  /*4430*/  @P6 LDG.E.U8 R170, desc[UR18][R2.64] ;  /* 0x0000001202aa6981 */ /* 0x000122000c1e1100 */
[----:B------:R-:W-:-:S03]  /*4440*/  PRMT R229, RZ, 0x7610, R229 ;  /* 0x00007610ffe57816 */ /* 0x000fc600000000e5 */
[----:B------:R1:W4:Y:S01]  /*4450*/  @P0 LDG.E.U8 R227, desc[UR18][R126.64] ;  /* 0x000000127ee30981 */ /* 0x000322000c1e1100 */
[----:B0-----:R-:W-:Y:S02]  /*4460*/  @P0 IMAD.MOV.U32 R2, RZ, RZ, R56 ;  /* 0x000000ffff020224 */ /* 0x001fe400078e0038 */
[----:B------:R-:W-:Y:S01]  /*4470*/  @P0 IMAD.MOV.U32 R3, RZ, RZ, R55 ;  /* 0x000000ffff030224 */ /* 0x000fe200078e0037 */
[----:B-1----:R-:W-:-:S04]  /*4480*/  PRMT R127, RZ, 0x7610, R127 ;  /* 0x00007610ff7f7816 */ /* 0x002fc8000000007f */
[----:B------:R0:W4:Y:S01]  /*4490*/  @P0 LDG.E.U8 R229, desc[UR18][R2.64] ;  /* 0x0000001202e50981 */ /* 0x000122000c1e1100 */
[----:B------:R-:W-:Y:S01]  /*44a0*/  PRMT R231, RZ, 0x7610, R231 ;  /* 0x00007610ffe77816 */ /* 0x000fe200000000e7 */
[----:B0-----:R-:W-:Y:S02]  /*44b0*/  @P0 IMAD.MOV.U32 R2, RZ, RZ, R52 ;  /* 0x000000ffff020224 */ /* 0x001fe400078e0034 */
[----:B------:R-:W-:-:S05]  /*44c0*/  @P0 IMAD.MOV.U32 R3, RZ, RZ, R51 ;  /* 0x000000ffff030224 */ /* 0x000fca00078e0033 */
        /* <DEDUP_REMOVED lines=13> */
[----:B------:R-:W-:Y:S01]  /*45a0*/  LEA.HI.X.SX32 R15, R10, R4, 0x1, P5 ;  /* 0x000000040a0f7211 */ /* 0x000fe200028f0eff */
[----:B------:R-:W-:Y:S01]  /*45b0*/  @P0 IMAD.MOV.U32 R4, RZ, RZ, R68 ;  /* 0x000000ffff040224 */ /* 0x000fe200078e0044 */
[----:B------:R-:W-:Y:S01]  /*45c0*/  PRMT R223, RZ, 0x7610, R223 ;  /* 0x00007610ffdf7816 */ /* 0x000fe200000000df */
[----:B------:R-:W-:Y:S01]  /*45d0*/  @P0 IMAD.MOV.U32 R5, RZ, RZ, R67 ;  /* 0x000000ffff050224 */ /* 0x000fe200078e0043 */
[----:B------:R-:W-:Y:S02]  /*45e0*/  PRMT R239, RZ, 0x7610, R239 ;  /* 0x00007610ffef7816 */ /* 0x000fe400000000ef */
[----:B------:R-:W-:Y:S02]  /*45f0*/  PRMT R225, RZ, 0x7610, R225 ;  /* 0x00007610ffe17816 */ /* 0x000fe400000000e1 */
[----:B------:R1:W4:Y:S01]  /*4600*/  @P0 LDG.E.U8 R223, desc[UR18][R4.64] ;  /* 0x0000001204df0981 */ /* 0x000322000c1e1100 */
[----:B0-----:R-:W-:-:S02]  /*4610*/  @P0 IMAD.MOV.U32 R2, RZ, RZ, R36 ;  /* 0x000000ffff020224 */ /* 0x001fc400078e0024 */
[----:B------:R-:W-:-:S05]  /*4620*/  @P0 IMAD.MOV.U32 R3, RZ, RZ, R35 ;  /* 0x000000ffff030224 */ /* 0x000fca00078e0023 */
[----:B------:R0:W4:Y:S01]  /*4630*/  @P0 LDG.E.U8 R237, desc[UR18][R2.64] ;  /* 0x0000001202ed0981 */ /* 0x000122000c1e1100 */
[----:B------:R-:W-:Y:S01]  /*4640*/  PRMT R241, RZ, 0x7610, R241 ;  /* 0x00007610fff17816 */ /* 0x000fe200000000f1 */
[----:B-1----:R-:W-:Y:S02]  /*4650*/  @P0 IMAD.MOV.U32 R4, RZ, RZ, R64 ;  /* 0x000000ffff040224 */ /* 0x002fe400078e0040 */
[----:B------:R-:W-:Y:S02]  /*4660*/  @P0 IMAD.MOV.U32 R5, RZ, RZ, R63 ;  /* 0x000000ffff050224 */ /* 0x000fe400078e003f */
[----:B------:R-:W-:Y:S01]  /*4670*/  IMAD R13, R124, 0x17, RZ ;  /* 0x000000177c0d7824 */ /* 0x000fe200078e02ff */
[----:B------:R-:W-:Y:S02]  /*4680*/  PRMT R243, RZ, 0x7610, R243 ;  /* 0x00007610fff37816 */ /* 0x000fe400000000f3 */
[----:B------:R1:W4:Y:S01]  /*4690*/  @P0 LDG.E.U8 R225, desc[UR18][R4.64] ;  /* 0x0000001204e10981 */ /* 0x000322000c1e1100 */
[----:B0-----:R-:W-:-:S02]  /*46a0*/  @P0 IMAD.MOV.U32 R2, RZ, RZ, R32 ;  /* 0x000000ffff020224 */ /* 0x001fc400078e0020 */
[----:B------:R-:W-:-:S05]  /*46b0*/  @P0 IMAD.MOV.U32 R3, RZ, RZ, R31 ;  /* 0x000000ffff030224 */ /* 0x000fca00078e001f */
[----:B------:R0:W4:Y:S01]  /*46c0*/  @P0 LDG.E.U8 R239, desc[UR18][R2.64] ;  /* 0x0000001202ef0981 */ /* 0x000122000c1e1100 */
[----:B------:R-:W-:Y:S01]  /*46d0*/  SHF.R.S32.HI R10, RZ, 0x1f, R13 ;  /* 0x0000001fff0a7819 */ /* 0x000fe2000001140d */
[----:B------:R-:W-:Y:S01]  /*46e0*/  IMAD R11, R124, 0x1f, RZ ;  /* 0x0000001f7c0b7824 */ /* 0x000fe200078e02ff */
[----:B-1----:R-:W-:Y:S01]  /*46f0*/  IADD3 R4, P4, PT, R13, R6, RZ ;  /* 0x000000060d047210 */ /* 0x002fe20007f9e0ff */
[----:B0-----:R-:W-:Y:S02]  /*4700*/  @P0 IMAD.MOV.U32 R2, RZ, RZ, R28 ;  /* 0x000000ffff020224 */ /* 0x001fe400078e001c */
[----:B------:R-:W-:-:S05]  /*4710*/  @P0 IMAD.MOV.U32 R3, RZ, RZ, R27 ;  /* 0x000000ffff030224 */ /* 0x000fca00078e001b */
[----:B------:R0:W4:Y:S01]  /*4720*/  @P0 LDG.E.U8 R241, desc[UR18][R2.64] ;  /* 0x0000001202f10981 */ /* 0x000122000c1e1100 */
[----:B------:R-:W-:Y:S01]  /*4730*/  IMAD.X R5, R10, 0x1, R7, P4 ;  /* 0x000000010a057824 */ /* 0x000fe200020e0607 */
[----:B------:R-:W-:Y:S02]  /*4740*/  SHF.R.S32.HI R9, RZ, 0x1f, R11 ;  /* 0x0000001fff097819 */ /* 0x000fe4000001140b */
[----:B------:R-:W-:Y:S01]  /*4750*/  IADD3 R6, P4, PT, R11, R6, RZ ;  /* 0x000000060b067210 */ /* 0x000fe20007f9e0ff */
[----:B0-----:R-:W-:Y:S02]  /*4760*/  @P0 IMAD.MOV.U32 R2, RZ, RZ, R24 ;  /* 0x000000ffff020224 */ /* 0x001fe400078e0018 */
[----:B------:R-:W-:Y:S01]  /*4770*/  @P0 IMAD.MOV.U32 R3, RZ, RZ, R23 ;  /* 0x000000ffff030224 */ /* 0x000fe200078e0017 */
[----:B------:R-:W-:-:S04]  /*4780*/  PRMT R245, RZ, 0x7610, R245 ;  /* 0x00007610fff57816 */ /* 0x000fc800000000f5 */
[----:B------:R0:W4:Y:S01]  /*4790*/  @P0 LDG.E.U8 R243, desc[UR18][R2.64] ;  /* 0x0000001202f30981 */ /* 0x000122000c1e1100 */
[----:B------:R-:W-:Y:S01]  /*47a0*/  PRMT R213, RZ, 0x7610, R213 ;  /* 0x00007610ffd57816 */ /* 0x000fe200000000d5 */
[----:B------:R-:W-:Y:S01]  /*47b0*/  IMAD.X R7, R9, 0x1, R7, P4 ;  /* 0x0000000109077824 */ /* 0x000fe200020e0607 */
[----:B------:R-:W-:Y:S02]  /*47c0*/  PRMT R217, RZ, 0x7610, R217 ;  /* 0x00007610ffd97816 */ /* 0x000fe400000000d9 */
[----:B------:R-:W-:Y:S02]  /*47d0*/  PRMT R247, RZ, 0x7610, R247 ;  /* 0x00007610fff77816 */ /* 0x000fe400000000f7 */
[----:B------:R-:W4:Y:S01]  /*47e0*/  @P2 LDG.E.U8 R213, desc[UR18][R4.64] ;  /* 0x0000001204d52981 */ /* 0x000f22000c1e1100 */
[----:B0-----:R-:W-:-:S03]  /*47f0*/  @P0 IMAD.MOV.U32 R2, RZ, RZ, R20 ;  /* 0x000000ffff020224 */ /* 0x001fc600078e0014 */
[----:B------:R-:W4:Y:S01]  /*4800*/  @!P1 LDG.E.U8 R217, desc[UR18][R6.64] ;  /* 0x0000001206d99981 */ /* 0x000f22000c1e1100 */
[----:B------:R-:W-:-:S05]  /*4810*/  @P0 IMAD.MOV.U32 R3, RZ, RZ, R19 ;  /* 0x000000ffff030224 */ /* 0x000fca00078e0013 */
[----:B------:R0:W4:Y:S02]  /*4820*/  @P0 LDG.E.U8 R245, desc[UR18][R2.64] ;  /* 0x0000001202f50981 */ /* 0x000124000c1e1100 */
[----:B0-----:R-:W-:Y:S02]  /*4830*/  @P0 IMAD.MOV.U32 R2, RZ, RZ, R16 ;  /* 0x000000ffff020224 */ /* 0x001fe400078e0010 */
[----:B------:R-:W-:-:S05]  /*4840*/  @P0 IMAD.MOV.U32 R3, RZ, RZ, R15 ;  /* 0x000000ffff030224 */ /* 0x000fca00078e000f */
[----:B------:R0:W4:Y:S01]  /*4850*/  @P0 LDG.E.U8 R247, desc[UR18][R2.64] ;  /* 0x0000001202f70981 */ /* 0x000122000c1e1100 */
[----:B------:R-:W-:-:S04]  /*4860*/  @!UP1 UIADD3 UR4, UPT, UPT, -UR4, 0x100000, URZ ;  /* 0x0010000004049890 */ /* 0x000fc8000fffe1ff */
[----:B------:R-:W-:Y:S02]  /*4870*/  @!UP1 USHF.L.U32 UR5, UR4, 0xb, URZ ;  /* 0x0000000b04059899 */ /* 0x000fe400080006ff */
[----:B------:R-:W-:Y:S01]  /*4880*/  @!UP1 USHF.L.U32 UR4, UR4, 0x1, URZ ;  /* 0x0000000104049899 */ /* 0x000fe200080006ff */
[----:B------:R-:W-:Y:S01]  /*4890*/  VOTEU.ALL UP1, P3 ;  /* 0x0000000000ff7886 */ /* 0x000fe20001820000 */
[C---:B------:R-:W-:Y:S02]  /*48a0*/  LOP3.LUT R8, R146.reuse, 0x10, RZ, 0x3c, !PT ;  /* 0x0000001092087812 */ /* 0x040fe400078e3cff */
[C---:B------:R-:W-:Y:S02]  /*48b0*/  LOP3.LUT R7, R146.reuse, 0x20, RZ, 0x3c, !PT ;  /* 0x0000002092077812 */ /* 0x040fe400078e3cff */
[C---:B------:R-:W-:Y:S02]  /*48c0*/  LOP3.LUT R6, R146.reuse, 0x30, RZ, 0x3c, !PT ;  /* 0x0000003092067812 */ /* 0x040fe400078e3cff */
[----:B------:R-:W-:-:S02]  /*48d0*/  LOP3.LUT R5, R146, 0x40, RZ, 0x3c, !PT ;  /* 0x0000004092057812 */ /* 0x000fc400078e3cff */
[C---:B------:R-:W-:Y:S02]  /*48e0*/  LOP3.LUT R4, R146.reuse, 0x50, RZ, 0x3c, !PT ;  /* 0x0000005092047812 */ /* 0x040fe400078e3cff */
[----:B------:R1:W1:Y:S01]  /*48f0*/  @!UP1 SYNCS.EXCH.64 URZ, [UR16+0x4008], UR4 ;  /* 0x0040080410ff95b2 */ /* 0x0002620008000100 */
[----:B--2---:R2:W-:Y:S01]  /*4900*/  STS.U8 [R146+UR16], R167 ;  /* 0x000000a792007988 */ /* 0x0045e20008000010 */
[----:B0-----:R-:W-:-:S03]  /*4910*/  LOP3.LUT R3, R146, 0x60, RZ, 0x3c, !PT ;  /* 0x0000006092037812 */ /* 0x001fc600078e3cff */
[----:B------:R2:W-:Y:S01]  /*4920*/  STS.U8 [R146+UR16+0x400], R171 ;  /* 0x000400ab92007988 */ /* 0x0005e20008000010 */
[----:B------:R-:W-:-:S03]  /*4930*/  LOP3.LUT R2, R146, 0x70, RZ, 0x3c, !PT ;  /* 0x0000007092027812 */ /* 0x000fc600078e3cff */
[----:B------:R2:W-:Y:S04]  /*4940*/  STS.U8 [R146+UR16+0x800], R173 ;  /* 0x000800ad92007988 */ /* 0x0005e80008000010 */
[----:B------:R2:W-:Y:S04]  /*4950*/  STS.U8 [R146+UR16+0xc00], R175 ;  /* 0x000c00af92007988 */ /* 0x0005e80008000010 */
[----:B---3--:R2:W-:Y:S04]  /*4960*/  STS.U8 [R8+UR16+0x80], R169 ;  /* 0x000080a908007988 */ /* 0x0085e80008000010 */
[----:B------:R2:W-:Y:S04]  /*4970*/  STS.U8 [R8+UR16+0x480], R163 ;  /* 0x000480a308007988 */ /* 0x0005e80008000010 */
[----:B------:R2:W-:Y:S04]  /*4980*/  STS.U8 [R8+UR16+0x880], R165 ;  /* 0x000880a508007988 */ /* 0x0005e80008000010 */
[----:B------:R2:W-:Y:S04]  /*4990*/  STS.U8 [R8+UR16+0xc80], R177 ;  /* 0x000c80b108007988 */ /* 0x0005e80008000010 */
[----:B------:R2:W-:Y:S04]  /*49a0*/  STS.U8 [R7+UR16+0x100], R160 ;  /* 0x000100a007007988 */ /* 0x0005e80008000010 */
[----:B------:R2:W-:Y:S04]  /*49b0*/  STS.U8 [R7+UR16+0x500], R162 ;  /* 0x000500a207007988 */ /* 0x0005e80008000010 */
[----:B------:R2:W-:Y:S04]  /*49c0*/  STS.U8 [R7+UR16+0x900], R164 ;  /* 0x000900a407007988 */ /* 0x0005e80008000010 */
[----:B------:R2:W-:Y:S04]  /*49d0*/  STS.U8 [R7+UR16+0xd00], R166 ;  /* 0x000d00a607007988 */ /* 0x0005e80008000010 */
[----:B-----5:R2:W-:Y:S04]  /*49e0*/  STS.U8 [R6+UR16+0x180], R161 ;  /* 0x000180a106007988 */ /* 0x0205e80008000010 */
[----:B------:R2:W-:Y:S04]  /*49f0*/  STS.U8 [R6+UR16+0x580], R155 ;  /* 0x0005809b06007988 */ /* 0x0005e80008000010 */
[----:B------:R2:W-:Y:S04]  /*4a00*/  STS.U8 [R6+UR16+0x980], R157 ;  /* 0x0009809d06007988 */ /* 0x0005e80008000010 */
[----:B----4-:R2:W-:Y:S04]  /*4a10*/  STS.U8 [R6+UR16+0xd80], R159 ;  /* 0x000d809f06007988 */ /* 0x0105e80008000010 */
[----:B------:R2:W-:Y:S04]  /*4a20*/  STS.U8 [R5+UR16+0x200], R158 ;  /* 0x0002009e05007988 */ /* 0x0005e80008000010 */
        /* <DEDUP_REMOVED lines=12> */
[----:B------:R2:W-:Y:S01]  /*4af0*/  STS.U8 [R2+UR16+0x780], R147 ;  /* 0x0007809302007988 */ /* 0x0005e20008000010 */
[----:B------:R-:W-:-:S04]  /*4b00*/  ISETP.NE.U32.AND P0, PT, R179, RZ, PT ;  /* 0x000000ffb300720c */ /* 0x000fc80003f05070 */
[C---:B------:R-:W-:Y:S02]  /*4b10*/  ISETP.LT.OR P1, PT, R89.reuse, 0x20, P0 ;  /* 0x000000205900780c */ /* 0x040fe40000721670 */
[----:B------:R-:W-:Y:S01]  /*4b20*/  ISETP.GE.AND P2, PT, R89, 0x40, PT ;  /* 0x000000405900780c */ /* 0x000fe20003f46270 */
        /* <DEDUP_REMOVED lines=34> */
[----:B-1----:R0:W-:Y:S06]  /*4d50*/  MEMBAR.ALL.CTA ;  /* 0x0000000000007992 */ /* 0x0021ec0000008000 */
[----:B0-----:R-:W0:Y:S02]  /*4d60*/  FENCE.VIEW.ASYNC.S ;  /* 0x00000000000073c6 */ /* 0x001e240000000000 */
[----:B0-----:R-:W-:Y:S06]  /*4d70*/  BAR.SYNC.DEFER_BLOCKING 0x0 ;  /* 0x0000000000007b1d */ /* 0x001fec0000010000 */
[----:B------:R-:W-:Y:S05]  /*4d80*/  @P1 BRA `(.L_x_6) ;  /* 0x00000000003c1947 */ /* 0x000fea0003800000 */
[----:B------:R-:W-:Y:S02]  /*4d90*/  UIADD3 UR4, UPT, UPT, UR16, 0x1000, URZ ;  /* 0x0000100010047890 */ /* 0x000fe4000fffe0ff */
[----:B------:R-:W-:Y:S02]  /*4da0*/  USHF.R.U32.HI UR6, URZ, 0x4, UR16 ;  /* 0x00000004ff067899 */ /* 0x000fe40008011610 */
[----:B------:R-:W-:Y:S02]  /*4db0*/  USHF.R.U32.HI UR4, URZ, 0x4, UR4 ;  /* 0x00000004ff047899 */ /* 0x000fe40008011604 */
[----:B------:R-:W-:Y:S02]  /*4dc0*/  USGXT.U32 UR6, UR6, 0xe ;  /* 0x0000000e0606789a */ /* 0x000fe40008000000 */
[----:B------:R-:W-:Y:S01]  /*4dd0*/  USGXT.U32 UR8, UR4, 0xe ;  /* 0x0000000e0408789a */ /* 0x000fe20008000000 */
[----:B------:R-:W-:Y:S02]  /*4de0*/  UMOV UR5, URZ ;  /* 0x000000ff00057c82 */ /* 0x000fe40008000000 */
[----:B------:R-:W-:Y:S01]  /*4df0*/  UMOV UR4, UR10 ;  /* 0x0000000a00047c82 */ /* 0x000fe20008000000 */
[----:B------:R-:W-:Y:S01]  /*4e00*/  UMOV UR14, 0x0 ;  /* 0x00000000000e7882 */ /* 0x000fe20000000000 */
[----:B------:R-:W-:Y:S01]  /*4e10*/  UMOV UR15, 0x8208010 ;  /* 0x08208010000f7882 */ /* 0x000fe20000000000 */
[----:B------:R-:W-:Y:S01]  /*4e20*/  UMOV UR7, 0x40004040 ;  /* 0x4000404000077882 */ /* 0x000fe20000000000 */
[----:B------:R-:W-:Y:S01]  /*4e30*/  UMOV UR9, 0xc0004010 ;  /* 0xc000401000097882 */ /* 0x000fe20000000000 */
[----:B------:R-:W-:Y:S01]  /*4e40*/  UMOV UR4, UR4 ;  /* 0x0000000400047c82 */ /* 0x000fe20008000000 */
[----:B------:R0:W-:Y:S01]  /*4e50*/  UTCQMMA gdesc[UR6], gdesc[UR8], tmem[UR17], tmem[UR14], idesc[UR15], !UPT ;  /* 0x00ff0e08060075ea */ /* 0x0001e2000f800311 */
[----:B------:R0:W-:Y:S01]  /*4e60*/  UTCBAR [UR4], URZ ;  /* 0x000000ff040073e9 */ /* 0x0001e200080000ff */
[----:B------:R-:W-:-:S02]  /*4e70*/  NOP ;  /* 0x0000000000007918 */ /* 0x000fc40000000000 */
.L_x_6:
[----:B0-----:R-:W-:Y:S01]  /*4e80*/  UMOV UR4, URZ ;  /* 0x000000ff00047c82 */ /* 0x001fe20008000000 */
[----:B------:R-:W-:Y:S05]  /*4e90*/  @!P2 BRA `(.L_x_7) ;  /* 0x0000001c0064a947 */ /* 0x000fea0003800000 */
[----:B--2---:R-:W-:Y:S01]  /*4ea0*/  IMAD.SHL.U32 R147, R124, 0x20, RZ ;  /* 0x000000207c937824 */ /* 0x004fe200078e00ff */
[----:B------:R-:W-:Y:S01]  /*4eb0*/  SHF.R.S32.HI R124, RZ, 0x1f, R89 ;  /* 0x0000001fff7c7819 */ /* 0x000fe20000011459 */
[----:B------:R-:W-:Y:S01]  /*4ec0*/  UIADD3 UR5, UPT, UPT, UR16, 0x3000, URZ ;  /* 0x0000300010057890 */ /* 0x000fe2000fffe0ff */
[----:B------:R-:W-:Y:S01]  /*4ed0*/  IMAD.SHL.U32 R183, R125, 0x20, RZ ;  /* 0x000000207db77824 */ /* 0x000fe200078e00ff */
[----:B------:R-:W-:Y:S01]  /*4ee0*/  UIADD3 UR4, UPT, UPT, UR16, 0x2000, URZ ;  /* 0x0000200010047890 */ /* 0x000fe2000fffe0ff */
[----:B------:R-:W-:Y:S01]  /*4ef0*/  LEA.HI R124, R124, R89, RZ, 0x5 ;  /* 0x000000597c7c7211 */ /* 0x000fe200078f28ff */
[----:B------:R-:W-:Y:S01]  /*4f00*/  USHF.R.U32.HI UR5, URZ, 0x4, UR5 ;  /* 0x00000004ff057899 */ /* 0x000fe20008011605 */
[--C-:B------:R-:W-:Y:S01]  /*4f10*/  IADD3 R149, P1, P2, R128, UR20, R147.reuse ;  /* 0x0000001480957c10 */ /* 0x100fe2000fa3e093 */
[----:B------:R-:W-:Y:S01]  /*4f20*/  USHF.R.U32.HI UR4, URZ, 0x4, UR4 ;  /* 0x00000004ff047899 */ /* 0x000fe20008011604 */
[----:B------:R-:W-:Y:S01]  /*4f30*/  SHF.R.S32.HI R124, RZ, 0x5, R124 ;  /* 0x00000005ff7c7819 */ /* 0x000fe2000001147c */
[----:B------:R-:W-:Y:S01]  /*4f40*/  IMAD.MOV.U32 R125, RZ, RZ, RZ ;  /* 0x000000ffff7d7224 */ /* 0x000fe200078e00ff */
[----:B------:R-:W-:Y:S01]  /*4f50*/  SHF.R.S32.HI R150, RZ, 0x1f, R147 ;  /* 0x0000001fff967819 */ /* 0x000fe20000011493 */
[----:B------:R-:W-:Y:S01]  /*4f60*/  USGXT.U32 UR14, UR5, 0xe ;  /* 0x0000000e050e789a */ /* 0x000fe20008000000 */
[----:B------:R-:W-:Y:S01]  /*4f70*/  VIMNMX R124, PT, PT, R124, 0x2, !PT ;  /* 0x000000027c7c7848 */ /* 0x000fe20007fe0100 */
[----:B------:R-:W0:Y:S01]  /*4f80*/  LDCU UR20, c[0x0][0x3a8] ;  /* 0x00007500ff1477ac */ /* 0x000e220008000800 */
[----:B------:R-:W-:-:S02]  /*4f90*/  IADD3.X R152, PT, PT, R129, UR21, R150, P1, P2 ;  /* 0x0000001581987c10 */ /* 0x000fc40008fe4496 */
[----:B------:R-:W-:Y:S01]  /*4fa0*/  SHF.R.S32.HI R172, RZ, 0x1f, R183 ;  /* 0x0000001fffac7819 */ /* 0x000fe200000114b7 */
[----:B------:R-:W-:Y:S01]  /*4fb0*/  VIADD R174, R124, 0xffffffff ;  /* 0xffffffff7cae7836 */ /* 0x000fe20000000000 */
[----:B------:R-:W-:Y:S01]  /*4fc0*/  USGXT.U32 UR8, UR4, 0xe ;  /* 0x0000000e0408789a */ /* 0x000fe20008000000 */
[----:B------:R-:W-:Y:S01]  /*4fd0*/  UMOV UR13, UR10 ;  /* 0x0000000a000d7c82 */ /* 0x000fe20008000000 */
[----:B------:R-:W-:Y:S01]  /*4fe0*/  UMOV UR15, 0x1 ;  /* 0x00000001000f7882 */ /* 0x000fe20000000000 */
[----:B------:R-:W-:-:S09]  /*4ff0*/  UMOV UR5, URZ ;  /* 0x000000ff00057c82 */ /* 0x000fd20008000000 */
.L_x_10:
[----:B------:R-:W-:Y:S01]  /*5000*/  IMAD.U32 R125, R125, -0x80000000, RZ ;  /* 0x800000007d7d7824 */ /* 0x000fe200078e00ff */
[----:B0-----:R-:W-:Y:S02]  /*5010*/  IADD3 R130, P5, PT, R149, UR20, RZ ;  /* 0x0000001495827c10 */ /* 0x001fe4000ffbe0ff */
[C---:B------:R-:W-:Y:S01]  /*5020*/  ISETP.GT.AND P2, PT, R141.reuse, 0x1, PT ;  /* 0x000000018d00780c */ /* 0x040fe20003f44270 */
[----:B------:R-:W0:Y:S01]  /*5030*/  SYNCS.PHASECHK.TRANS64.TRYWAIT P4, [UR13], R125 ;  /* 0x0000007dff0075a7 */ /* 0x000e22000808110d */
[----:B------:R-:W-:Y:S01]  /*5040*/  ISETP.GT.AND P1, PT, R141, 0x2, PT ;  /* 0x000000028d00780c */ /* 0x000fe20003f24270 */
[----:B------:R-:W-:Y:S01]  /*5050*/  IMAD.X R131, R143, 0x1, R152, P5 ;  /* 0x000000018f837824 */ /* 0x000fe200028e0698 */
[----:B------:R-:W-:Y:S01]  /*5060*/  PRMT R175, RZ, 0x7610, R175 ;  /* 0x00007610ffaf7816 */ /* 0x000fe200000000af */
[----:B0-----:R-:W-:Y:S10]  /*5070*/  @!P4 BRA `(.L_x_8) ;  /* 0x00000064001cc947 */ /* 0x001ff40003800000 */
.L_x_16:
[-C--:B------:R-:W-:Y:S01]  /*5080*/  IADD3 R128, P4, PT, R144, R149.reuse, RZ ;  /* 0x0000009590807210 */ /* 0x080fe20007f9e0ff */
[----:B------:R0:W2:Y:S01]  /*5090*/  @P2 LDG.E.U8 R175, desc[UR18][R130.64] ;  /* 0x0000001282af2981 */ /* 0x0000a2000c1e1100 */
[----:B------:R-:W-:Y:S02]  /*50a0*/  PRMT R162, RZ, 0x7610, R162 ;  /* 0x00007610ffa27816 */ /* 0x000fe400000000a2 */
[C---:B------:R-:W-:Y:S01]  /*50b0*/  ISETP.GT.AND P5, PT, R141.reuse, 0x3, PT ;  /* 0x000000038d00780c */ /* 0x040fe20003fa4270 */
[--C-:B------:R-:W-:Y:S01]  /*50c0*/  IMAD.X R129, R142, 0x1, R152.reuse, P4 ;  /* 0x000000018e817824 */ /* 0x100fe200020e0698 */
[-C--:B------:R-:W-:Y:S02]  /*50d0*/  IADD3 R124, P2, PT, R140, R149.reuse, RZ ;  /* 0x000000958c7c7210 */ /* 0x080fe40007f5e0ff */
[----:B------:R-:W-:Y:S02]  /*50e0*/  ISETP.GT.AND P4, PT, R141, 0x4, PT ;  /* 0x000000048d00780c */ /* 0x000fe40003f84270 */
[----:B------:R-:W3:Y:S01]  /*50f0*/  @P1 LDG.E.U8 R162, desc[UR18][R128.64] ;  /* 0x0000001280a21981 */ /* 0x000ee2000c1e1100 */
[----:B------:R-:W-:Y:S01]  /*5100*/  IADD3 R126, P1, PT, R138, R149, RZ ;  /* 0x000000958a7e7210 */ /* 0x000fe20007f3e0ff */
[----:B------:R-:W-:Y:S01]  /*5110*/  IMAD.X R125, R139, 0x1, R152, P2 ;  /* 0x000000018b7d7824 */ /* 0x000fe200010e0698 */
[----:B------:R-:W-:-:S02]  /*5120*/  PRMT R161, RZ, 0x7610, R161 ;  /* 0x00007610ffa17816 */ /* 0x000fc400000000a1 */
[----:B------:R-:W-:Y:S01]  /*5130*/  PRMT R170, RZ, 0x7610, R170 ;  /* 0x00007610ffaa7816 */ /* 0x000fe200000000aa */
[----:B------:R-:W-:Y:S01]  /*5140*/  IMAD.X R127, R136, 0x1, R152, P1 ;  /* 0x00000001887f7824 */ /* 0x000fe200008e0698 */
[----:B------:R-:W-:Y:S02]  /*5150*/  ISETP.GT.AND P2, PT, R141, 0x5, PT ;  /* 0x000000058d00780c */ /* 0x000fe40003f44270 */
[----:B------:R1:W4:Y:S01]  /*5160*/  @P5 LDG.E.U8 R161, desc[UR18][R124.64] ;  /* 0x000000127ca15981 */ /* 0x000322000c1e1100 */
[----:B0-----:R-:W-:-:S03]  /*5170*/  IADD3 R130, P5, PT, R137, R149, RZ ;  /* 0x0000009589827210 */ /* 0x001fc60007fbe0ff */
[----:B------:R0:W5:Y:S01]  /*5180*/  @P4 LDG.E.U8 R170, desc[UR18][R126.64] ;  /* 0x000000127eaa4981 */ /* 0x000162000c1e1100 */
[----:B------:R-:W-:Y:S01]  /*5190*/  ISETP.GT.AND P4, PT, R141, 0x7, PT ;  /* 0x000000078d00780c */ /* 0x000fe20003f84270 */
[--C-:B------:R-:W-:Y:S01]  /*51a0*/  IMAD.X R131, R135, 0x1, R152.reuse, P5 ;  /* 0x0000000187837824 */ /* 0x100fe200028e0698 */
[----:B------:R-:W-:Y:S02]  /*51b0*/  PRMT R171, RZ, 0x7610, R171 ;  /* 0x00007610ffab7816 */ /* 0x000fe400000000ab */
[----:B------:R-:W-:Y:S02]  /*51c0*/  ISETP.GT.AND P1, PT, R141, 0x6, PT ;  /* 0x000000068d00780c */ /* 0x000fe40003f24270 */
[-C--:B-1----:R-:W-:Y:S02]  /*51d0*/  IADD3 R124, P5, PT, R133, R149.reuse, RZ ;  /* 0x00000095857c7210 */ /* 0x082fe40007fbe0ff */
[----:B------:R-:W-:Y:S01]  /*51e0*/  IADD3 R128, P6, PT, R134, R149, RZ ;  /* 0x0000009586807210 */ /* 0x000fe20007fde0ff */
[----:B------:R1:W2:Y:S01]  /*51f0*/  @P2 LDG.E.U8 R171, desc[UR18][R130.64] ;  /* 0x0000001282ab2981 */ /* 0x0002a2000c1e1100 */
[----:B------:R-:W-:Y:S01]  /*5200*/  PRMT R159, RZ, 0x7610, R159 ;  /* 0x00007610ff9f7816 */ /* 0x000fe2000000009f */
[--C-:B------:R-:W-:Y:S01]  /*5210*/  IMAD.X R125, R123, 0x1, R152.reuse, P5 ;  /* 0x000000017b7d7824 */ /* 0x100fe200028e0698 */
[----:B------:R-:W-:Y:S01]  /*5220*/  ISETP.GT.AND P2, PT, R141, 0x8, PT ;  /* 0x000000088d00780c */ /* 0x000fe20003f44270 */
[----:B------:R-:W-:Y:S01]  /*5230*/  IMAD.X R129, R132, 0x1, R152, P6 ;  /* 0x0000000184817824 */ /* 0x000fe200030e0698 */
[----:B------:R-:W-:-:S02]  /*5240*/  PRMT R166, RZ, 0x7610, R166 ;  /* 0x00007610ffa67816 */ /* 0x000fc400000000a6 */
[-C--:B0-----:R-:W-:Y:S01]  /*5250*/  IADD3 R126, P6, PT, R122, R149.reuse, RZ ;  /* 0x000000957a7e7210 */ /* 0x081fe20007fde0ff */
[----:B------:R-:W2:Y:S01]  /*5260*/  @P4 LDG.E.U8 R159, desc[UR18][R124.64] ;  /* 0x000000127c9f4981 */ /* 0x000ea2000c1e1100 */
[C---:B------:R-:W-:Y:S02]  /*5270*/  ISETP.GT.AND P4, PT, R141.reuse, 0xa, PT ;  /* 0x0000000a8d00780c */ /* 0x040fe40003f84270 */
[----:B------:R-:W-:Y:S01]  /*5280*/  PRMT R181, RZ, 0x7610, R181 ;  /* 0x00007610ffb57816 */ /* 0x000fe200000000b5 */
[----:B------:R0:W2:Y:S01]  /*5290*/  @P1 LDG.E.U8 R166, desc[UR18][R128.64] ;  /* 0x0000001280a61981 */ /* 0x0000a2000c1e1100 */
[----:B------:R-:W-:Y:S01]  /*52a0*/  IMAD.X R127, R120, 0x1, R152, P6 ;  /* 0x00000001787f7824 */ /* 0x000fe200030e0698 */
[----:B------:R-:W-:Y:S02]  /*52b0*/  ISETP.GT.AND P1, PT, R141, 0x9, PT ;  /* 0x000000098d00780c */ /* 0x000fe40003f24270 */
[-C--:B-1----:R-:W-:Y:S02]  /*52c0*/  IADD3 R130, P5, PT, R118, R149.reuse, RZ ;  /* 0x0000009576827210 */ /* 0x082fe40007fbe0ff */
[----:B------:R1:W2:Y:S01]  /*52d0*/  @P2 LDG.E.U8 R181, desc[UR18][R126.64] ;  /* 0x000000127eb52981 */ /* 0x0002a2000c1e1100 */
[----:B0-----:R-:W-:-:S02]  /*52e0*/  IADD3 R128, P6, PT, R114, R149, RZ ;  /* 0x0000009572807210 */ /* 0x001fc40007fde0ff */
[----:B------:R-:W-:Y:S02]  /*52f0*/  PRMT R164, RZ, 0x7610, R164 ;  /* 0x00007610ffa47816 */ /* 0x000fe400000000a4 */
[----:B------:R-:W-:Y:S01]  /*5300*/  ISETP.GT.AND P2, PT, R141, 0xb, PT ;  /* 0x0000000b8d00780c */ /* 0x000fe20003f44270 */
[--C-:B------:R-:W-:Y:S01]  /*5310*/  IMAD.X R129, R112, 0x1, R152.reuse, P6 ;  /* 0x0000000170817824 */ /* 0x100fe200030e0698 */
[----:B------:R-:W-:Y:S01]  /*5320*/  PRMT R167, RZ, 0x7610, R167 ;  /* 0x00007610ffa77816 */ /* 0x000fe200000000a7 */
[--C-:B------:R-:W-:Y:S01]  /*5330*/  IMAD.X R131, R116, 0x1, R152.reuse, P5 ;  /* 0x0000000174837824 */ /* 0x100fe200028e0698 */
[----:B------:R-:W-:Y:S02]  /*5340*/  IADD3 R124, P5, PT, R113, R149, RZ ;  /* 0x00000095717c7210 */ /* 0x000fe40007fbe0ff */
[----:B------:R-:W2:Y:S01]  /*5350*/  @P4 LDG.E.U8 R164, desc[UR18][R128.64] ;  /* 0x0000001280a44981 */ /* 0x000ea2000c1e1100 */
[----:B------:R-:W-:Y:S02]  /*5360*/  ISETP.GT.AND P4, PT, R141, 0xd, PT ;  /* 0x0000000d8d00780c */ /* 0x000fe40003f84270 */
[----:B------:R-:W-:Y:S01]  /*5370*/  PRMT R157, RZ, 0x7610, R157 ;  /* 0x00007610ff9d7816 */ /* 0x000fe2000000009d */
[----:B------:R0:W2:Y:S01]  /*5380*/  @P1 LDG.E.U8 R167, desc[UR18][R130.64] ;  /* 0x0000001282a71981 */ /* 0x0000a2000c1e1100 */
[----:B------:R-:W-:Y:S01]  /*5390*/  IMAD.X R125, R111, 0x1, R152, P5 ;  /* 0x000000016f7d7824 */ /* 0x000fe200028e0698 */
[----:B------:R-:W-:-:S02]  /*53a0*/  ISETP.GT.AND P1, PT, R141, 0xc, PT ;  /* 0x0000000c8d00780c */ /* 0x000fc40003f24270 */
[-C--:B-1----:R-:W-:Y:S02]  /*53b0*/  IADD3 R126, P6, PT, R110, R149.reuse, RZ ;  /* 0x000000956e7e7210 */ /* 0x082fe40007fde0ff */
[----:B------:R1:W2:Y:S01]  /*53c0*/  @P2 LDG.E.U8 R157, desc[UR18][R124.64] ;  /* 0x000000127c9d2981 */ /* 0x0002a2000c1e1100 */
[-C--:B0-----:R-:W-:Y:S02]  /*53d0*/  IADD3 R130, P5, PT, R109, R149.reuse, RZ ;  /* 0x000000956d827210 */ /* 0x081fe40007fbe0ff */
[----:B------:R-:W-:Y:S02]  /*53e0*/  PRMT R173, RZ, 0x7610, R173 ;  /* 0x00007610ffad7816 */ /* 0x000fe400000000ad */
[----:B------:R-:W-:Y:S01]  /*53f0*/  ISETP.GT.AND P2, PT, R141, 0xe, PT ;  /* 0x0000000e8d00780c */ /* 0x000fe20003f44270 */
[----:B------:R-:W-:Y:S01]  /*5400*/  IMAD.X R131, R107, 0x1, R152, P5 ;  /* 0x000000016b837824 */ /* 0x000fe200028e0698 */
[----:B------:R-:W-:Y:S01]  /*5410*/  PRMT R168, RZ, 0x7610, R168 ;  /* 0x00007610ffa87816 */ /* 0x000fe200000000a8 */
[----:B------:R-:W-:Y:S01]  /*5420*/  IMAD.X R127, R108, 0x1, R152, P6 ;  /* 0x000000016c7f7824 */ /* 0x000fe200030e0698 */
[----:B------:R-:W-:-:S02]  /*5430*/  IADD3 R128, P6, PT, R106, R149, RZ ;  /* 0x000000956a807210 */ /* 0x000fc40007fde0ff */
        /* <DEDUP_REMOVED lines=16> */
[C---:B------:R-:W-:Y:S02]  /*5540*/  ISETP.GT.AND P4, PT, R141.reuse, 0x13, PT ;  /* 0x000000138d00780c */ /* 0x040fe40003f84270 */
        /* <DEDUP_REMOVED lines=14> */
[----:B------:R-:W-:Y:S02]  /*5630*/  ISETP.GT.AND P4, PT, R141, 0x16, PT ;  /* 0x000000168d00780c */ /* 0x000fe40003f84270 */
        /* <DEDUP_REMOVED lines=24> */
[--C-:B------:R-:W-:Y:S01]  /*57c0*/  IMAD.X R131, R87, 0x1, R152.reuse, P5 ;  /* 0x0000000157837824 */ /* 0x100fe200028e0698 */
        /* <DEDUP_REMOVED lines=8> */
[-C--:B-1----:R-:W-:Y:S02]  /*5850*/  IADD3 R124, P5, PT, R84, R149.reuse, RZ ;  /* 0x00000095547c7210 */ /* 0x082fe40007fbe0ff */
[----:B------:R-:W-:Y:S02]  /*5860*/  PRMT R178, RZ, 0x7610, R178 ;  /* 0x00007610ffb27816 */ /* 0x000fe400000000b2 */
[----:B------:R1:W2:Y:S01]  /*5870*/  @P2 LDG.E.U8 R176, desc[UR18][R128.64] ;  /* 0x0000001280b02981 */ /* 0x0002a2000c1e1100 */
[----:B0-----:R-:W-:-:S02]  /*5880*/  IADD3 R126, P6, PT, R82, R149, RZ ;  /* 0x00000095527e7210 */ /* 0x001fc40007fde0ff */
[C---:B------:R-:W-:Y:S02]  /*5890*/  ISETP.GT.AND P1, PT, R141.reuse, 0x1b, PT ;  /* 0x0000001b8d00780c */ /* 0x040fe40003f24270 */
[----:B------:R-:W-:Y:S01]  /*58a0*/  ISETP.GT.AND P2, PT, R141, 0x1d, PT ;  /* 0x0000001d8d00780c */ /* 0x000fe20003f44270 */
[--C-:B------:R-:W-:Y:S02]  /*58b0*/  IMAD.X R127, R81, 0x1, R152.reuse, P6 ;  /* 0x00000001517f7824 */ /* 0x100fe400030e0698 */
[--C-:B------:R-:W-:Y:S01]  /*58c0*/  IMAD.X R125, R83, 0x1, R152.reuse, P5 ;  /* 0x00000001537d7824 */ /* 0x100fe200028e0698 */
[-C--:B------:R-:W-:Y:S02]  /*58d0*/  IADD3 R130, P5, PT, R80, R149.reuse, RZ ;  /* 0x0000009550827210 */ /* 0x080fe40007fbe0ff */
[----:B------:R-:W2:Y:S01]  /*58e0*/  @P4 LDG.E.U8 R178, desc[UR18][R126.64] ;  /* 0x000000127eb24981 */ /* 0x000ea2000c1e1100 */
[----:B-1----:R-:W-:Y:S02]  /*58f0*/  IADD3 R128, P4, PT, R14, R149, RZ ;  /* 0x000000950e807210 */ /* 0x002fe40007f9e0ff */
[----:B------:R-:W-:Y:S01]  /*5900*/  PRMT R185, RZ, 0x7610, R185 ;  /* 0x00007610ffb97816 */ /* 0x000fe200000000b9 */
[--C-:B------:R-:W-:Y:S01]  /*5910*/  IMAD.X R131, R79, 0x1, R152.reuse, P5 ;  /* 0x000000014f837824 */ /* 0x100fe200028e0698 */
[----:B------:R-:W-:Y:S01]  /*5920*/  PRMT R187, RZ, 0x7610, R187 ;  /* 0x00007610ffbb7816 */ /* 0x000fe200000000bb */
[----:B------:R-:W-:Y:S01]  /*5930*/  IMAD.X R129, R12, 0x1, R152, P4 ;  /* 0x000000010c817824 */ /* 0x000fe200020e0698 */
[----:B------:R-:W-:-:S02]  /*5940*/  ISETP.GT.AND P5, PT, R141, 0x1f, PT ;  /* 0x0000001f8d00780c */ /* 0x000fc40003fa4270 */
[C---:B------:R-:W-:Y:S01]  /*5950*/  ISETP.GT.AND P4, PT, R141.reuse, RZ, PT ;  /* 0x000000ff8d00720c */ /* 0x040fe20003f84270 */
[----:B------:R0:W2:Y:S04]  /*5960*/  @P1 LDG.E.U8 R185, desc[UR18][R124.64] ;  /* 0x000000127cb91981 */ /* 0x0000a8000c1e1100 */
[----:B------:R-:W2:Y:S01]  /*5970*/  @P2 LDG.E.U8 R187, desc[UR18][R130.64] ;  /* 0x0000001282bb2981 */ /* 0x000ea2000c1e1100 */
[----:B------:R-:W-:Y:S02]  /*5980*/  ISETP.GT.AND P1, PT, R141, 0x1e, PT ;  /* 0x0000001e8d00780c */ /* 0x000fe40003f24270 */
[----:B0-----:R-:W-:Y:S02]  /*5990*/  IADD3 R124, P2, PT, R11, R149, RZ ;  /* 0x000000950b7c7210 */ /* 0x001fe40007f5e0ff */
[----:B------:R-:W-:-:S03]  /*59a0*/  PRMT R189, RZ, 0x7610, R189 ;  /* 0x00007610ffbd7816 */ /* 0x000fc600000000bd */
[----:B------:R-:W-:Y:S01]  /*59b0*/  IMAD.X R125, R9, 0x1, R152, P2 ;  /* 0x00000001097d7824 */ /* 0x000fe200010e0698 */
[----:B------:R-:W-:Y:S02]  /*59c0*/  PRMT R180, RZ, 0x7610, R180 ;  /* 0x00007610ffb47816 */ /* 0x000fe400000000b4 */
[----:B------:R-:W-:Y:S02]  /*59d0*/  PRMT R127, RZ, 0x7610, R127 ;  /* 0x00007610ff7f7816 */ /* 0x000fe4000000007f */
[----:B------:R0:W2:Y:S04]  /*59e0*/  @P5 LDG.E.U8 R189, desc[UR18][R124.64] ;  /* 0x000000127cbd5981 */ /* 0x0000a8000c1e1100 */
[----:B------:R-:W2:Y:S01]  /*59f0*/  @P1 LDG.E.U8 R180, desc[UR18][R128.64] ;  /* 0x0000001280b41981 */ /* 0x000ea2000c1e1100 */
[----:B0-----:R-:W-:-:S02]  /*5a00*/  @P4 IMAD.MOV.U32 R124, RZ, RZ, R149 ;  /* 0x000000ffff7c4224 */ /* 0x001fc400078e0095 */
[----:B------:R-:W-:-:S05]  /*5a10*/  @P4 IMAD.MOV.U32 R125, RZ, RZ, R152 ;  /* 0x000000ffff7d4224 */ /* 0x000fca00078e0098 */
[----:B------:R0:W2:Y:S01]  /*5a20*/  @P4 LDG.E.U8 R127, desc[UR18][R124.64] ;  /* 0x000000127c7f4981 */ /* 0x0000a2000c1e1100 */
[----:B------:R-:W-:Y:S01]  /*5a30*/  BAR.SYNC.DEFER_BLOCKING 0x0 ;  /* 0x0000000000007b1d */ /* 0x000fe20000010000 */
[----:B------:R-:W-:Y:S02]  /*5a40*/  ISETP.GE.AND P2, PT, R86, R141, PT ;  /* 0x0000008d5600720c */ /* 0x000fe40003f46270 */
[C---:B------:R-:W-:Y:S02]  /*5a50*/  IADD3 R78, P6, PT, R183.reuse, R78, RZ ;  /* 0x0000004eb74e7210 */ /* 0x040fe40007fde0ff */
[----:B------:R-:W-:-:S03]  /*5a60*/  IADD3 R74, P1, PT, R183, R74, RZ ;  /* 0x0000004ab74a7210 */ /* 0x000fc60007f3e0ff */
[C---:B------:R-:W-:Y:S01]  /*5a70*/  IMAD.X R77, R172.reuse, 0x1, R77, P6 ;  /* 0x00000001ac4d7824 */ /* 0x040fe200030e064d */
[----:B------:R-:W-:Y:S01]  /*5a80*/  PRMT R191, RZ, 0x7610, R191 ;  /* 0x00007610ffbf7816 */ /* 0x000fe200000000bf */
[----:B------:R-:W-:Y:S01]  /*5a90*/  IMAD.X R73, R172, 0x1, R73, P1 ;  /* 0x00000001ac497824 */ /* 0x000fe200008e0649 */
[----:B------:R-:W-:-:S03]  /*5aa0*/  IADD3 R70, P5, PT, R183, R70, RZ ;  /* 0x00000046b7467210 */ /* 0x000fc60007fbe0ff */
[----:B0-----:R-:W-:Y:S02]  /*5ab0*/  @!P2 IMAD.MOV.U32 R124, RZ, RZ, R78 ;  /* 0x000000ffff7ca224 */ /* 0x001fe400078e004e */
[----:B------:R-:W-:Y:S01]  /*5ac0*/  @!P2 IMAD.MOV.U32 R125, RZ, RZ, R77 ;  /* 0x000000ffff7da224 */ /* 0x000fe200078e004d */
[----:B------:R-:W-:Y:S01]  /*5ad0*/  PRMT R131, RZ, 0x7610, R131 ;  /* 0x00007610ff837816 */ /* 0x000fe20000000083 */
[C---:B------:R-:W-:Y:S01]  /*5ae0*/  IMAD.X R69, R172.reuse, 0x1, R69, P5 ;  /* 0x00000001ac457824 */ /* 0x040fe200028e0645 */
[----:B------:R-:W-:Y:S02]  /*5af0*/  IADD3 R66, P4, PT, R183, R66, RZ ;  /* 0x00000042b7427210 */ /* 0x000fe40007f9e0ff */
[----:B------:R0:W2:Y:S01]  /*5b00*/  @!P2 LDG.E.U8 R191, desc[UR18][R124.64] ;  /* 0x000000127cbfa981 */ /* 0x0000a2000c1e1100 */
[----:B------:R-:W-:Y:S02]  /*5b10*/  PRMT R195, RZ, 0x7610, R195 ;  /* 0x00007610ffc37816 */ /* 0x000fe400000000c3 */
[----:B------:R-:W-:-:S02]  /*5b20*/  IMAD.X R65, R172, 0x1, R65, P4 ;  /* 0x00000001ac417824 */ /* 0x000fc400020e0641 */
[----:B0-----:R-:W-:Y:S02]  /*5b30*/  @!P2 IMAD.MOV.U32 R124, RZ, RZ, R74 ;  /* 0x000000ffff7ca224 */ /* 0x001fe400078e004a */
[----:B------:R-:W-:Y:S01]  /*5b40*/  @!P2 IMAD.MOV.U32 R125, RZ, RZ, R73 ;  /* 0x000000ffff7da224 */ /* 0x000fe200078e0049 */
[----:B------:R-:W-:-:S04]  /*5b50*/  IADD3 R62, P1, PT, R183, R62, RZ ;  /* 0x0000003eb73e7210 */ /* 0x000fc80007f3e0ff */
[----:B------:R0:W2:Y:S01]  /*5b60*/  @!P2 LDG.E.U8 R131, desc[UR18][R124.64] ;  /* 0x000000127c83a981 */ /* 0x0000a2000c1e1100 */
[----:B------:R-:W-:Y:S01]  /*5b70*/  PRMT R193, RZ, 0x7610, R193 ;  /* 0x00007610ffc17816 */ /* 0x000fe200000000c1 */
[----:B------:R-:W-:Y:S02]  /*5b80*/  IMAD.X R61, R172, 0x1, R61, P1 ;  /* 0x00000001ac3d7824 */ /* 0x000fe400008e063d */
        /* <DEDUP_REMOVED lines=75> */
[----:B------:R0:W3:Y:S01]  /*6040*/  @!P2 LDG.E.U8 R243, desc[UR18][R124.64] ;  /* 0x000000127cf3a981 */ /* 0x0000e2000c1e1100 */
        /* <DEDUP_REMOVED lines=11> */
[----:B------:R0:W4:Y:S01]  /*6100*/  @!P2 LDG.E.U8 R209, desc[UR18][R124.64] ;  /* 0x000000127cd1a981 */ /* 0x000122000c1e1100 */
[----:B------:R-:W-:Y:S01]  /*6110*/  PRMT R213, RZ, 0x7610, R213 ;  /* 0x00007610ffd57816 */ /* 0x000fe200000000d5 */
[----:B------:R-:W-:Y:S02]  /*6120*/  IMAD.X R63, R172, 0x1, R63, P1 ;  /* 0x00000001ac3f7824 */ /* 0x000fe400008e063f */
[----:B0-----:R-:W-:Y:S02]  /*6130*/  @!P2 IMAD.MOV.U32 R124, RZ, RZ, R72 ;  /* 0x000000ffff7ca224 */ /* 0x001fe400078e0048 */
[----:B------:R-:W-:Y:S01]  /*6140*/  @!P2 IMAD.MOV.U32 R125, RZ, RZ, R71 ;  /* 0x000000ffff7da224 */ /* 0x000fe200078e0047 */
[----:B------:R-:W-:-:S04]  /*6150*/  IADD3 R60, P5, PT, R183, R60, RZ ;  /* 0x0000003cb73c7210 */ /* 0x000fc80007fbe0ff */
[----:B------:R0:W5:Y:S01]  /*6160*/  @!P2 LDG.E.U8 R211, desc[UR18][R124.64] ;  /* 0x000000127cd3a981 */ /* 0x000162000c1e1100 */
        /* <DEDUP_REMOVED lines=69> */
[----:B------:R-:W-:-:S05]  /*65c0*/  @!P2 IMAD.MOV.U32 R125, RZ, RZ, R23 ;  /* 0x000000ffff7da224 */ /* 0x000fca00078e0017 */
[----:B------:R0:W5:Y:S01]  /*65d0*/  @!P2 LDG.E.U8 R241, desc[UR18][R124.64] ;  /* 0x000000127cf1a981 */ /* 0x000162000c1e1100 */
[----:B------:R-:W-:Y:S01]  /*65e0*/  PRMT R249, RZ, 0x7610, R249 ;  /* 0x00007610fff97816 */ /* 0x000fe200000000f9 */
[----:B0-----:R-:W-:Y:S02]  /*65f0*/  @!P2 IMAD.MOV.U32 R124, RZ, RZ, R20 ;  /* 0x000000ffff7ca224 */ /* 0x001fe400078e0014 */
[----:B------:R-:W-:-:S05]  /*6600*/  @!P2 IMAD.MOV.U32 R125, RZ, RZ, R19 ;  /* 0x000000ffff7da224 */ /* 0x000fca00078e0013 */
[----:B------:R0:W5:Y:S02]  /*6610*/  @!P2 LDG.E.U8 R245, desc[UR18][R124.64] ;  /* 0x000000127cf5a981 */ /* 0x000164000c1e1100 */
[----:B0-----:R-:W-:Y:S02]  /*6620*/  @!P2 IMAD.MOV.U32 R124, RZ, RZ, R16 ;  /* 0x000000ffff7ca224 */ /* 0x001fe400078e0010 */
[----:B------:R-:W-:-:S05]  /*6630*/  @!P2 IMAD.MOV.U32 R125, RZ, RZ, R15 ;  /* 0x000000ffff7da224 */ /* 0x000fca00078e000f */
[----:B------:R-:W5:Y:S04]  /*6640*/  @!P2 LDG.E.U8 R249, desc[UR18][R124.64] ;  /* 0x000000127cf9a981 */ /* 0x000f68000c1e1100 */
[----:B--2---:R0:W-:Y:S04]  /*6650*/  STS.U8 [R146+UR16+0x2000], R127 ;  /* 0x0020007f92007988 */ /* 0x0041e80008000010 */
[----:B------:R0:W-:Y:S04]  /*6660*/  STS.U8 [R146+UR16+0x2400], R181 ;  /* 0x002400b592007988 */ /* 0x0001e80008000010 */
[----:B------:R0:W-:Y:S04]  /*6670*/  STS.U8 [R146+UR16+0x2800], R177 ;  /* 0x002800b192007988 */ /* 0x0001e80008000010 */
[----:B------:R0:W-:Y:S04]  /*6680*/  STS.U8 [R146+UR16+0x2c00], R179 ;  /* 0x002c00b392007988 */ /* 0x0001e80008000010 */
[----:B------:R0:W-:Y:S04]  /*6690*/  STS.U8 [R8+UR16+0x2080], R175 ;  /* 0x002080af08007988 */ /* 0x0001e80008000010 */
[----:B------:R0:W-:Y:S04]  /*66a0*/  STS.U8 [R8+UR16+0x2480], R167 ;  /* 0x002480a708007988 */ /* 0x0001e80008000010 */
[----:B------:R0:W-:Y:S04]  /*66b0*/  STS.U8 [R8+UR16+0x2880], R169 ;  /* 0x002880a908007988 */ /* 0x0001e80008000010 */
[----:B------:R0:W-:Y:S04]  /*66c0*/  STS.U8 [R8+UR16+0x2c80], R163 ;  /* 0x002c80a308007988 */ /* 0x0001e80008000010 */
[----:B---3--:R0:W-:Y:S04]  /*66d0*/  STS.U8 [R7+UR16+0x2100], R162 ;  /* 0x002100a207007988 */ /* 0x0081e80008000010 */
[----:B------:R0:W-:Y:S04]  /*66e0*/  STS.U8 [R7+UR16+0x2500], R164 ;  /* 0x002500a407007988 */ /* 0x0001e80008000010 */
[----:B------:R0:W-:Y:S04]  /*66f0*/  STS.U8 [R7+UR16+0x2900], R158 ;  /* 0x0029009e07007988 */ /* 0x0001e80008000010 */
[----:B------:R0:W-:Y:S04]  /*6700*/  STS.U8 [R7+UR16+0x2d00], R176 ;  /* 0x002d00b007007988 */ /* 0x0001e80008000010 */
[----:B----4-:R0:W-:Y:S04]  /*6710*/  STS.U8 [R6+UR16+0x2180], R161 ;  /* 0x002180a106007988 */ /* 0x0101e80008000010 */
[----:B------:R0:W-:Y:S04]  /*6720*/  STS.U8 [R6+UR16+0x2580], R157 ;  /* 0x0025809d06007988 */ /* 0x0001e80008000010 */
[----:B------:R0:W-:Y:S04]  /*6730*/  STS.U8 [R6+UR16+0x2980], R151 ;  /* 0x0029809706007988 */ /* 0x0001e80008000010 */
[----:B------:R0:W-:Y:S04]  /*6740*/  STS.U8 [R6+UR16+0x2d80], R185 ;  /* 0x002d80b906007988 */ /* 0x0001e80008000010 */
[----:B-----5:R0:W-:Y:S04]  /*6750*/  STS.U8 [R5+UR16+0x2200], R170 ;  /* 0x002200aa05007988 */ /* 0x0201e80008000010 */
        /* <DEDUP_REMOVED lines=47> */
[----:B------:R1:W-:Y:S06]  /*6a50*/  MEMBAR.ALL.CTA ;  /* 0x0000000000007992 */ /* 0x0003ec0000008000 */
[----:B-1----:R-:W1:Y:S01]  /*6a60*/  FENCE.VIEW.ASYNC.S ;  /* 0x00000000000073c6 */ /* 0x002e620000000000 */
[----:B------:R-:W-:Y:S01]  /*6a70*/  ULEA UR13, UR15, UR16, 0x3 ;  /* 0x000000100f0d7291 */ /* 0x000fe2000f8e18ff */
[----:B------:R-:W-:-:S03]  /*6a80*/  UMOV UR4, UR5 ;  /* 0x0000000500047c82 */ /* 0x000fc60008000000 */
[----:B------:R-:W-:Y:S01]  /*6a90*/  UIADD3 UR13, UPT, UPT, UR13, 0x4000, URZ ;  /* 0x000040000d0d7890 */ /* 0x000fe2000fffe0ff */
[----:B-1----:R-:W-:Y:S06]  /*6aa0*/  BAR.SYNC.DEFER_BLOCKING 0x0 ;  /* 0x0000000000007b1d */ /* 0x002fec0000010000 */
[----:B0-----:R-:W-:Y:S05]  /*6ab0*/  @P0 BRA `(.L_x_9) ;  /* 0x00000000002c0947 */ /* 0x001fea0003800000 */
[----:B------:R-:W-:Y:S01]  /*6ac0*/  UMOV UR6, UR13 ;  /* 0x0000000d00067c82 */ /* 0x000fe20008000000 */
[----:B------:R-:W-:Y:S01]  /*6ad0*/  UMOV UR7, URZ ;  /* 0x000000ff00077c82 */ /* 0x000fe20008000000 */
[----:B------:R-:W-:Y:S01]  /*6ae0*/  UMOV UR9, 0x40004040 ;  /* 0x4000404000097882 */ /* 0x000fe20000000000 */
[----:B------:R-:W-:Y:S01]  /*6af0*/  UMOV UR10, UR14 ;  /* 0x0000000e000a7c82 */ /* 0x000fe20008000000 */
[----:B------:R-:W-:Y:S01]  /*6b00*/  UMOV UR11, 0xc0004010 ;  /* 0xc0004010000b7882 */ /* 0x000fe20000000000 */
[----:B------:R-:W-:Y:S01]  /*6b10*/  UMOV UR22, 0x0 ;  /* 0x0000000000167882 */ /* 0x000fe20000000000 */
[----:B------:R-:W-:Y:S01]  /*6b20*/  UMOV UR23, 0x8208010 ;  /* 0x0820801000177882 */ /* 0x000fe20000000000 */
[----:B------:R-:W-:Y:S01]  /*6b30*/  UMOV UR5, UR6 ;  /* 0x0000000600057c82 */ /* 0x000fe20008000000 */
[----:B------:R0:W-:Y:S01]  /*6b40*/  UTCQMMA gdesc[UR8], gdesc[UR10], tmem[UR17], tmem[UR22], idesc[UR23], UPT ;  /* 0x00ff160a080075ea */ /* 0x0001e2000b800311 */
[----:B------:R0:W-:Y:S01]  /*6b50*/  UTCBAR [UR5], URZ ;  /* 0x000000ff050073e9 */ /* 0x0001e200080000ff */
[----:B------:R-:W-:-:S02]  /*6b60*/  NOP ;  /* 0x0000000000007918 */ /* 0x000fc40000000000 */
.L_x_9:
[----:B------:R-:W-:Y:S01]  /*6b70*/  VIADD R174, R174, 0xffffffff ;  /* 0xffffffffaeae7836 */ /* 0x000fe20000000000 */
[----:B------:R-:W-:Y:S01]  /*6b80*/  UIADD3 UR15, UPT, UPT, UR15, 0x1, URZ ;  /* 0x000000010f0f7890 */ /* 0x000fe2000fffe0ff */
[----:B------:R-:W-:Y:S01]  /*6b90*/  IADD3 R149, P2, PT, R147, R149, RZ ;  /* 0x0000009593957210 */ /* 0x000fe20007f5e0ff */
[----:B------:R-:W-:Y:S02]  /*6ba0*/  IMAD.U32 R125, RZ, RZ, UR4 ;  /* 0x00000004ff7d7e24 */ /* 0x000fe4000f8e00ff */
[----:B------:R-:W-:Y:S01]  /*6bb0*/  ISETP.NE.U32.AND P1, PT, R174, RZ, PT ;  /* 0x000000ffae00720c */ /* 0x000fe20003f25070 */
[----:B------:R-:W-:Y:S01]  /*6bc0*/  UISETP.GT.AND UP1, UPT, UR15, 0x1, UPT ;  /* 0x000000010f00788c */ /* 0x000fe2000bf24270 */
[----:B------:R-:W-:Y:S02]  /*6bd0*/  VIADD R141, R141, 0xffffffe0 ;  /* 0xffffffe08d8d7836 */ /* 0x000fe40000000000 */
[----:B------:R-:W-:Y:S01]  /*6be0*/  IMAD.X R152, R150, 0x1, R152, P2 ;  /* 0x0000000196987824 */ /* 0x000fe200010e0698 */
[----:B0-----:R-:W-:-:S02]  /*6bf0*/  USEL UR5, URZ, 0x1, !UP1 ;  /* 0x00000001ff057887 */ /* 0x001fc4000c800000 */
[----:B------:R-:W-:Y:S02]  /*6c00*/  USEL UR15, UR15, URZ, !UP1 ;  /* 0x000000ff0f0f7287 */ /* 0x000fe4000c800000 */
[----:B------:R-:W-:-:S04]  /*6c10*/  ULOP3.LUT UR5, UR4, UR5, URZ, 0x3c, !UPT ;  /* 0x0000000504057292 */ /* 0x000fc8000f8e3cff */
[----:B------:R-:W-:Y:S08]  /*6c20*/  @P1 BRA `(.L_x_10) ;  /* 0xffffffe000f41947 */ /* 0x000ff0000383ffff */
.L_x_7:
[----:B------:R-:W0:Y:S01]  /*6c30*/  LDCU UR5, c[0x0][0x3b8] ;  /* 0x00007700ff0577ac */ /* 0x000e220008000800 */
[----:B------:R-:W-:Y:S02]  /*6c40*/  LOP3.LUT R145, R145, 0x80, R148, 0xf8, !PT ;  /* 0x0000008091917812 */ /* 0x000fe400078ef894 */
[----:B------:R-:W-:Y:S01]  /*6c50*/  ISETP.GE.AND P0, PT, R89, 0x20, PT ;  /* 0x000000205900780c */ /* 0x000fe20003f06270 */
[----:B------:R-:W1:Y:S01]  /*6c60*/  LDCU UR6, c[0x0][0x3b4] ;  /* 0x00007680ff0677ac */ /* 0x000e620008000800 */
[----:B------:R-:W3:Y:S01]  /*6c70*/  LDCU UR7, c[0x0][0x39c] ;  /* 0x00007380ff0777ac */ /* 0x000ee20008000800 */
[----:B------:R-:W4:Y:S01]  /*6c80*/  LDCU.128 UR8, c[0x0][0x390] ;  /* 0x00007200ff0877ac */ /* 0x000f220008000c00 */
[----:B0-2---:R-:W-:-:S04]  /*6c90*/  IMAD R3, R145, UR5, RZ ;  /* 0x0000000591037c24 */ /* 0x005fc8000f8e02ff */
[----:B------:R-:W-:-:S04]  /*6ca0*/  VIADD R133, R3, UR5 ;  /* 0x0000000503857c36 */ /* 0x000fc80008000000 */
[----:B------:R-:W-:Y:S01]  /*6cb0*/  VIADD R135, R133, UR5 ;  /* 0x0000000585877c36 */ /* 0x000fe20008000000 */
[----:B-1-34-:R-:W-:Y:S06]  /*6cc0*/  @!P0 BRA `(.L_x_11) ;  /* 0x0000000000108947 */ /* 0x01afec0003800000 */
[----:B------:R-:W-:-:S06]  /*6cd0*/  USHF.L.U32 UR4, UR4, 0x1f, URZ ;  /* 0x0000001f04047899 */ /* 0x000fcc00080006ff */
[----:B------:R-:W-:-:S04]  /*6ce0*/  IMAD.U32 R2, RZ, RZ, UR4 ;  /* 0x00000004ff027e24 */ /* 0x000fc8000f8e00ff */
[----:B------:R-:W0:Y:S02]  /*6cf0*/  SYNCS.PHASECHK.TRANS64.TRYWAIT P0, [UR13], R2 ;  /* 0x00000002ff0075a7 */ /* 0x000e24000800110d */
[----:B0-----:R-:W-:Y:S05]  /*6d00*/  @!P0 BRA `(.L_x_12) ;  /* 0x0000004800048947 */ /* 0x001fea0003800000 */
.L_x_11:
[----:B------:R-:W-:Y:S01]  /*6d10*/  BAR.SYNC.DEFER_BLOCKING 0x0 ;  /* 0x0000000000007b1d */ /* 0x000fe20000010000 */
[----:B------:R-:W-:Y:S01]  /*6d20*/  VIADD R137, R135, UR5 ;  /* 0x0000000587897c36 */ /* 0x000fe20008000000 */
[C---:B------:R-:W-:Y:S01]  /*6d30*/  ISETP.GE.AND P0, PT, R0.reuse, UR10, PT ;  /* 0x0000000a00007c0c */ /* 0x040fe2000bf06270 */
[----:B------:R-:W-:Y:S01]  /*6d40*/  IMAD R2, R0, UR6, RZ ;  /* 0x0000000600027c24 */ /* 0x000fe2000f8e02ff */
[----:B------:R-:W-:Y:S01]  /*6d50*/  LOP3.LUT R0, R145, 0x1, RZ, 0xfc, !PT ;  /* 0x0000000191007812 */ /* 0x000fe200078efcff */
[----:B------:R-:W-:Y:S01]  /*6d60*/  VIADD R139, R137, UR5 ;  /* 0x00000005898b7c36 */ /* 0x000fe20008000000 */
[----:B------:R-:W-:Y:S01]  /*6d70*/  LOP3.LUT R132, R145, 0x7f, RZ, 0xfc, !PT ;  /* 0x0000007f91847812 */ /* 0x000fe200078efcff */
[----:B------:R-:W0:Y:S01]  /*6d80*/  LDCU UR4, c[0x0][0x39c] ;  /* 0x00007380ff0477ac */ /* 0x000e220008000800 */
[----:B------:R-:W-:Y:S01]  /*6d90*/  ISETP.LT.AND P2, PT, R0, UR11, !P0 ;  /* 0x0000000b00007c0c */ /* 0x000fe2000c741270 */
[----:B------:R-:W-:Y:S01]  /*6da0*/  VIADD R141, R139, UR5 ;  /* 0x000000058b8d7c36 */ /* 0x000fe20008000000 */
[----:B------:R-:W-:Y:S01]  /*6db0*/  IADD3 R0, P4, PT, R2, UR8, RZ ;  /* 0x0000000802007c10 */ /* 0x000fe2000ff9e0ff */
[----:B------:R-:W1:Y:S01]  /*6dc0*/  LDCU UR6, c[0x0][0x39c] ;  /* 0x00007380ff0677ac */ /* 0x000e620008000800 */
[----:B------:R-:W-:Y:S01]  /*6dd0*/  ISETP.LT.AND P1, PT, R132, UR7, !P0 ;  /* 0x0000000784007c0c */ /* 0x000fe2000c721270 */
[----:B------:R-:W-:Y:S01]  /*6de0*/  VIADD R147, R141, UR5 ;  /* 0x000000058d937c36 */ /* 0x000fe20008000000 */
[----:B------:R-:W-:Y:S01]  /*6df0*/  LEA.HI.X.SX32 R2, R2, UR9, 0x1, P4 ;  /* 0x0000000902027c11 */ /* 0x000fe2000a0f0eff */
[----:B------:R-:W2:Y:S01]  /*6e00*/  LDCU UR7, c[0x0][0x39c] ;  /* 0x00007380ff0777ac */ /* 0x000ea20008000800 */
[----:B------:R-:W-:Y:S01]  /*6e10*/  LOP3.LUT R132, R145, 0x2, RZ, 0xfc, !PT ;  /* 0x0000000291847812 */ /* 0x000fe200078efcff */
[----:B------:R-:W-:Y:S01]  /*6e20*/  VIADD R149, R147, UR5 ;  /* 0x0000000593957c36 */ /* 0x000fe20008000000 */
[----:B------:R-:W-:-:S02]  /*6e30*/  LOP3.LUT R144, R145, 0x4, RZ, 0xfc, !PT ;  /* 0x0000000491907812 */ /* 0x000fc400078efcff */
[----:B------:R-:W-:Y:S01]  /*6e40*/  ISETP.LT.AND P5, PT, R132, UR11, !P0 ;  /* 0x0000000b84007c0c */ /* 0x000fe2000c7a1270 */
[----:B------:R-:W-:Y:S01]  /*6e50*/  VIADD R151, R149, UR5 ;  /* 0x0000000595977c36 */ /* 0x000fe20008000000 */
[----:B------:R-:W-:Y:S01]  /*6e60*/  IADD3 R132, P6, PT, R133, R0, RZ ;  /* 0x0000000085847210 */ /* 0x000fe20007fde0ff */
[----:B------:R-:W3:Y:S02]  /*6e70*/  @!P3 SYNCS.CCTL.IV [UR16+0x4000] ;  /* 0x00400000ff00b9b1 */ /* 0x000ee40008000010 */
[----:B---3--:R-:W-:Y:S01]  /*6e80*/  BAR.SYNC.DEFER_BLOCKING 0x0 ;  /* 0x0000000000007b1d */ /* 0x008fe20000010000 */
[----:B------:R-:W-:Y:S01]  /*6e90*/  VIADD R155, R151, UR5 ;  /* 0x00000005979b7c36 */ /* 0x000fe20008000000 */
[----:B------:R-:W-:Y:S02]  /*6ea0*/  LEA.HI.X.SX32 R133, R133, R2, 0x1, P6 ;  /* 0x0000000285857211 */ /* 0x000fe400030f0eff */
[----:B------:R-:W-:Y:S01]  /*6eb0*/  IADD3 R136, P6, PT, R137, R0, RZ ;  /* 0x0000000089887210 */ /* 0x000fe20007fde0ff */
[----:B------:R-:W-:Y:S01]  /*6ec0*/  VIADD R157, R155, UR5 ;  /* 0x000000059b9d7c36 */ /* 0x000fe20008000000 */
[----:B------:R-:W-:Y:S01]  /*6ed0*/  LOP3.LUT R194, R145, 0x3, RZ, 0xfc, !PT ;  /* 0x0000000391c27812 */ /* 0x000fe200078efcff */
[----:B------:R-:W3:Y:S02]  /*6ee0*/  LDTM.x128 R4, tmem[UR12] ;  /* 0x0000000c000479ee */ /* 0x000ee400083c0000 */
[----:B------:R-:W-:Y:S01]  /*6ef0*/  VIADD R159, R157, UR5 ;  /* 0x000000059d9f7c36 */ /* 0x000fe20008000000 */
[----:B------:R-:W-:-:S02]  /*6f00*/  LEA.HI.X.SX32 R137, R137, R2, 0x1, P6 ;  /* 0x0000000289897211 */ /* 0x000fc400030f0eff */
[-C--:B------:R-:W-:Y:S01]  /*6f10*/  IADD3 R140, P6, PT, R149, R0.reuse, RZ ;  /* 0x00000000958c7210 */ /* 0x080fe20007fde0ff */
[----:B------:R-:W4:Y:S01]  /*6f20*/  @!P3 SYNCS.CCTL.IV [UR16+0x4008] ;  /* 0x00400800ff00b9b1 */ /* 0x000f220008000010 */
[----:B------:R-:W-:Y:S01]  /*6f30*/  IADD3 R142, P3, PT, R141, R0, RZ ;  /* 0x000000008d8e7210 */ /* 0x000fe20007f7e0ff */
[----:B------:R-:W-:-:S03]  /*6f40*/  NOP ;  /* 0x0000000000007918 */ /* 0x000fc60000000000 */
[----:B------:R-:W-:Y:S02]  /*6f50*/  LEA.HI.X.SX32 R143, R141, R2, 0x1, P3 ;  /* 0x000000028d8f7211 */ /* 0x000fe400018f0eff */
[----:B------:R-:W-:Y:S02]  /*6f60*/  IADD3 R152, P3, PT, R151, R0, RZ ;  /* 0x0000000097987210 */ /* 0x000fe40007f7e0ff */
[----:B---3--:R-:W-:Y:S02]  /*6f70*/  F2FP.SATFINITE.E4M3.F32.PACK_AB_MERGE_C R197, R5, R4, RZ ;  /* 0x0000000405c5723e */ /* 0x008fe400048070ff */
[----:B------:R-:W-:Y:S02]  /*6f80*/  IADD3 R4, P4, PT, R3, R0, RZ ;  /* 0x0000000003047210 */ /* 0x000fe40007f9e0ff */
[-C--:B------:R-:W-:Y:S02]  /*6f90*/  LEA.HI.X.SX32 R141, R149, R2.reuse, 0x1, P6 ;  /* 0x00000002958d7211 */ /* 0x080fe400030f0eff */
[----:B------:R-:W-:Y:S01]  /*6fa0*/  LEA.HI.X.SX32 R5, R3, R2, 0x1, P4 ;  /* 0x0000000203057211 */ /* 0x000fe200020f0eff */
[----:B------:R-:W-:Y:S01]  /*6fb0*/  VIADD R3, R159, UR5 ;  /* 0x000000059f037c36 */ /* 0x000fe20008000000 */
[----:B------:R-:W-:-:S02]  /*6fc0*/  IADD3 R134, P4, PT, R135, R0, RZ ;  /* 0x0000000087867210 */ /* 0x000fc40007f9e0ff */
[-C--:B------:R-:W-:Y:S01]  /*6fd0*/  LEA.HI.X.SX32 R153, R151, R2.reuse, 0x1, P3 ;  /* 0x0000000297997211 */ /* 0x080fe200018f0eff */
[----:B------:R-:W-:Y:S01]  /*6fe0*/  VIADD R161, R3, UR5 ;  /* 0x0000000503a17c36 */ /* 0x000fe20008000000 */
[----:B------:R-:W-:Y:S02]  /*6ff0*/  LEA.HI.X.SX32 R135, R135, R2, 0x1, P4 ;  /* 0x0000000287877211 */ /* 0x000fe400020f0eff */
[-C--:B------:R-:W-:Y:S01]  /*7000*/  IADD3 R138, P4, PT, R139, R0.reuse, RZ ;  /* 0x000000008b8a7210 */ /* 0x080fe20007f9e0ff */
[----:B------:R-:W-:Y:S01]  /*7010*/  VIADD R163, R161, UR5 ;  /* 0x00000005a1a37c36 */ /* 0x000fe20008000000 */
[----:B------:R-:W-:Y:S02]  /*7020*/  IADD3 R148, P6, PT, R157, R0, RZ ;  /* 0x000000009d947210 */ /* 0x000fe40007fde0ff */
        /* <DEDUP_REMOVED lines=21> */
[----:B------:R-:W-:Y:S01]  /*7180*/  IADD3 R162, P4, PT, R165, R0, RZ ;  /* 0x00000000a5a27210 */ /* 0x000fe20007f9e0ff */
[----:B------:R-:W-:Y:S01]  /*7190*/  VIADD R181, R177, UR5 ;  /* 0x00000005b1b57c36 */ /* 0x000fe20008000000 */
[----:B------:R-:W-:Y:S02]  /*71a0*/  LEA.HI.X.SX32 R155, R161, R2, 0x1, P6 ;  /* 0x00000002a19b7211 */ /* 0x000fe400030f0eff */
[----:B------:R-:W-:Y:S01]  /*71b0*/  IADD3 R160, P6, PT, R169, R0, RZ ;  /* 0x00000000a9a07210 */ /* 0x000fe20007fde0ff */
[----:B------:R-:W-:Y:S01]  /*71c0*/  VIADD R183, R181, UR5 ;  /* 0x00000005b5b77c36 */ /* 0x000fe20008000000 */
[-C--:B------:R-:W-:Y:S02]  /*71d0*/  LEA.HI.X.SX32 R171, R171, R2.reuse, 0x1, P3 ;  /* 0x00000002abab7211 */ /* 0x080fe400018f0eff */
[----:B------:R-:W-:Y:S01]  /*71e0*/  LEA.HI.X.SX32 R163, R165, R2, 0x1, P4 ;  /* 0x00000002a5a37211 */ /* 0x000fe200020f0eff */
[----:B------:R-:W-:Y:S01]  /*71f0*/  VIADD R185, R183, UR5 ;  /* 0x00000005b7b97c36 */ /* 0x000fe20008000000 */
[----:B------:R-:W-:-:S02]  /*7200*/  IADD3 R178, P3, PT, R3, R0, RZ ;  /* 0x0000000003b27210 */ /* 0x000fc40007f7e0ff */
[----:B------:R-:W-:Y:S01]  /*7210*/  IADD3 R168, P4, PT, R173, R0, RZ ;  /* 0x00000000ada87210 */ /* 0x000fe20007f9e0ff */
[----:B------:R-:W-:Y:S01]  /*7220*/  VIADD R187, R185, UR5 ;  /* 0x00000005b9bb7c36 */ /* 0x000fe20008000000 */
[----:B------:R-:W-:Y:S02]  /*7230*/  LEA.HI.X.SX32 R161, R169, R2, 0x1, P6 ;  /* 0x00000002a9a17211 */ /* 0x000fe400030f0eff */
[----:B------:R-:W-:Y:S02]  /*7240*/  IADD3 R164, P6, PT, R175, R0, RZ ;  /* 0x00000000afa47210 */ /* 0x000fe40007fde0ff */
[-C--:B------:R-:W-:Y:S01]  /*7250*/  LEA.HI.X.SX32 R179, R3, R2.reuse, 0x1, P3 ;  /* 0x0000000203b37211 */ /* 0x080fe200018f0eff */
[----:B------:R-:W-:Y:S01]  /*7260*/  VIADD R3, R187, UR5 ;  /* 0x00000005bb037c36 */ /* 0x000fe20008000000 */
[----:B------:R-:W-:Y:S02]  /*7270*/  LEA.HI.X.SX32 R169, R173, R2, 0x1, P4 ;  /* 0x00000002ada97211 */ /* 0x000fe400020f0eff */
[----:B------:R-:W-:Y:S01]  /*7280*/  IADD3 R174, P4, PT, R177, R0, RZ ;  /* 0x00000000b1ae7210 */ /* 0x000fe20007f9e0ff */
[----:B------:R-:W-:Y:S01]  /*7290*/  VIADD R189, R3, UR5 ;  /* 0x0000000503bd7c36 */ /* 0x000fe20008000000 */
[----:B------:R-:W-:-:S02]  /*72a0*/  LEA.HI.X.SX32 R165, R175, R2, 0x1, P6 ;  /* 0x00000002afa57211 */ /* 0x000fc400030f0eff */
[----:B------:R-:W-:Y:S01]  /*72b0*/  IADD3 R172, P6, PT, R181, R0, RZ ;  /* 0x00000000b5ac7210 */ /* 0x000fe20007fde0ff */
[----:B------:R-:W-:Y:S01]  /*72c0*/  VIADD R191, R189, UR5 ;  /* 0x00000005bdbf7c36 */ /* 0x000fe20008000000 */
[----:B------:R-:W-:Y:S02]  /*72d0*/  LEA.HI.X.SX32 R175, R177, R2, 0x1, P4 ;  /* 0x00000002b1af7211 */ /* 0x000fe400020f0eff */
[----:B------:R-:W-:Y:S01]  /*72e0*/  IADD3 R180, P4, PT, R185, R0, RZ ;  /* 0x00000000b9b47210 */ /* 0x000fe20007f9e0ff */
[----:B------:R-:W-:Y:S01]  /*72f0*/  VIADD R195, R191, UR5 ;  /* 0x00000005bfc37c36 */ /* 0x000fe20008000000 */
[----:B------:R-:W-:Y:S02]  /*7300*/  LEA.HI.X.SX32 R173, R181, R2, 0x1, P6 ;  /* 0x00000002b5ad7211 */ /* 0x000fe400030f0eff */
[-C--:B------:R-:W-:Y:S02]  /*7310*/  IADD3 R182, P3, PT, R183, R0.reuse, RZ ;  /* 0x00000000b7b67210 */ /* 0x080fe40007f7e0ff */
[----:B------:R-:W-:-:S02]  /*7320*/  IADD3 R176, P6, PT, R187, R0, RZ ;  /* 0x00000000bbb07210 */ /* 0x000fc40007fde0ff */
[-C--:B------:R-:W-:Y:S02]  /*7330*/  LEA.HI.X.SX32 R181, R185, R2.reuse, 0x1, P4 ;  /* 0x00000002b9b57211 */ /* 0x080fe400020f0eff */
[----:B------:R-:W-:Y:S02]  /*7340*/  LEA.HI.X.SX32 R183, R183, R2, 0x1, P3 ;  /* 0x00000002b7b77211 */ /* 0x000fe400018f0eff */
[----:B------:R-:W-:Y:S02]  /*7350*/  IADD3 R184, P4, PT, R189, R0, RZ ;  /* 0x00000000bdb87210 */ /* 0x000fe40007f9e0ff */
[----:B------:R-:W-:Y:S02]  /*7360*/  LEA.HI.X.SX32 R177, R187, R2, 0x1, P6 ;  /* 0x00000002bbb17211 */ /* 0x000fe400030f0eff */
[----:B------:R-:W-:Y:S02]  /*7370*/  IADD3 R186, P3, PT, R3, R0, RZ ;  /* 0x0000000003ba7210 */ /* 0x000fe40007f7e0ff */
[----:B------:R-:W-:-:S02]  /*7380*/  ISETP.LT.AND P6, PT, R145, UR11, !P0 ;  /* 0x0000000b91007c0c */ /* 0x000fc4000c7c1270 */
[-C--:B------:R-:W-:Y:S02]  /*7390*/  LEA.HI.X.SX32 R185, R189, R2.reuse, 0x1, P4 ;  /* 0x00000002bdb97211 */ /* 0x080fe400020f0eff */
[----:B------:R-:W-:Y:S01]  /*73a0*/  LEA.HI.X.SX32 R187, R3, R2, 0x1, P3 ;  /* 0x0000000203bb7211 */ /* 0x000fe200018f0eff */
[----:B------:R-:W-:Y:S01]  /*73b0*/  VIADD R3, R195, UR5 ;  /* 0x00000005c3037c36 */ /* 0x000fe20008000000 */
[-C--:B------:R-:W-:Y:S02]  /*73c0*/  IADD3 R192, P4, PT, R191, R0.reuse, RZ ;  /* 0x00000000bfc07210 */ /* 0x080fe40007f9e0ff */
[----:B------:R-:W-:Y:S02]  /*73d0*/  IADD3 R190, P3, PT, R195, R0, RZ ;  /* 0x00000000c3be7210 */ /* 0x000fe40007f7e0ff */
[-C--:B------:R-:W-:Y:S02]  /*73e0*/  LEA.HI.X.SX32 R193, R191, R2.reuse, 0x1, P4 ;  /* 0x00000002bfc17211 */ /* 0x080fe400020f0eff */
[----:B------:R-:W-:Y:S01]  /*73f0*/  LEA.HI.X.SX32 R191, R195, R2, 0x1, P3 ;  /* 0x00000002c3bf7211 */ /* 0x000fe200018f0eff */
[----:B------:R3:W-:Y:S01]  /*7400*/  @P6 STG.E.U8 desc[UR18][R4.64], R197 ;  /* 0x000000c504006986 */ /* 0x0007e2000c101112 */
[----:B------:R-:W-:-:S02]  /*7410*/  IADD3 R188, P4, PT, R3, R0, RZ ;  /* 0x0000000003bc7210 */ /* 0x000fc40007f9e0ff */
[----:B------:R-:W-:Y:S02]  /*7420*/  PRMT R195, R197, 0x9910, RZ ;  /* 0x00009910c5c37816 */ /* 0x000fe400000000ff */
[----:B------:R-:W-:Y:S02]  /*7430*/  F2FP.SATFINITE.E4M3.F32.PACK_AB_MERGE_C R7, R7, R6, RZ ;  /* 0x000000060707723e */ /* 0x000fe400048070ff */
[----:B------:R-:W-:Y:S02]  /*7440*/  LOP3.LUT R6, R145, 0x5, RZ, 0xfc, !PT ;  /* 0x0000000591067812 */ /* 0x000fe400078efcff */
[C---:B------:R-:W-:Y:S01]  /*7450*/  LEA.HI.X.SX32 R189, R3.reuse, R2, 0x1, P4 ;  /* 0x0000000203bd7211 */ /* 0x040fe200020f0eff */
[----:B------:R-:W-:Y:S01]  /*7460*/  VIADD R3, R3, UR5 ;  /* 0x0000000503037c36 */ /* 0x000fe20008000000 */
[----:B------:R-:W-:Y:S02]  /*7470*/  SHF.R.S32.HI R195, RZ, 0x8, R195 ;  /* 0x00000008ffc37819 */ /* 0x000fe400000114c3 */
[----:B------:R-:W-:-:S02]  /*7480*/  ISETP.LT.AND P4, PT, R144, UR11, !P0 ;  /* 0x0000000b90007c0c */ /* 0x000fc4000c781270 */
[----:B------:R-:W-:Y:S01]  /*7490*/  ISETP.LT.AND P6, PT, R6, UR11, !P0 ;  /* 0x0000000b06007c0c */ /* 0x000fe2000c7c1270 */
[----:B------:R-:W-:Y:S01]  /*74a0*/  @P2 STG.E.U8 desc[UR18][R132.64], R195 ;  /* 0x000000c384002986 */ /* 0x000fe2000c101112 */
[----:B------:R-:W-:Y:S02]  /*74b0*/  LOP3.LUT R6, R145, 0x6, RZ, 0xfc, !PT ;  /* 0x0000000691067812 */ /* 0x000fe400078efcff */
[----:B------:R-:W-:Y:S01]  /*74c0*/  PRMT R144, R7, 0x9910, RZ ;  /* 0x0000991007907816 */ /* 0x000fe200000000ff */
[----:B------:R5:W-:Y:S01]  /*74d0*/  @P5 STG.E.U8 desc[UR18][R134.64], R7 ;  /* 0x0000000786005986 */ /* 0x000be2000c101112 */
[----:B------:R-:W-:Y:S02]  /*74e0*/  ISETP.LT.AND P3, PT, R194, UR11, !P0 ;  /* 0x0000000bc2007c0c */ /* 0x000fe4000c761270 */
[----:B------:R-:W-:Y:S01]  /*74f0*/  ISETP.LT.AND P2, PT, R6, UR11, !P0 ;  /* 0x0000000b06007c0c */ /* 0x000fe2000c741270 */
[----:B------:R-:W-:Y:S01]  /*7500*/  IMAD.MOV.U32 R6, RZ, RZ, R144 ;  /* 0x000000ffff067224 */ /* 0x000fe200078e0090 */
[----:B------:R-:W-:-:S02]  /*7510*/  F2FP.SATFINITE.E4M3.F32.PACK_AB_MERGE_C R9, R9, R8, RZ ;  /* 0x000000080909723e */ /* 0x000fc400048070ff */
[----:B---3--:R-:W-:Y:S02]  /*7520*/  LOP3.LUT R4, R145, 0x8, RZ, 0xfc, !PT ;  /* 0x0000000891047812 */ /* 0x008fe400078efcff */
[----:B------:R-:W-:Y:S02]  /*7530*/  SHF.R.S32.HI R5, RZ, 0x8, R6 ;  /* 0x00000008ff057819 */ /* 0x000fe40000011406 */
[----:B------:R-:W-:Y:S02]  /*7540*/  PRMT R6, R9, 0x9910, RZ ;  /* 0x0000991009067816 */ /* 0x000fe400000000ff */
[----:B------:R-:W-:Y:S01]  /*7550*/  F2FP.SATFINITE.E4M3.F32.PACK_AB_MERGE_C R11, R11, R10, RZ ;  /* 0x0000000a0b0b723e */ /* 0x000fe200048070ff */
[----:B------:R3:W-:Y:S01]  /*7560*/  @P3 STG.E.U8 desc[UR18][R136.64], R5 ;  /* 0x0000000588003986 */ /* 0x0007e2000c101112 */
[----:B------:R-:W-:Y:S01]  /*7570*/  ISETP.LT.AND P3, PT, R4, UR11, !P0 ;  /* 0x0000000b04007c0c */ /* 0x000fe2000c761270 */
[----:B------:R-:W-:Y:S01]  /*7580*/  IMAD.MOV.U32 R4, RZ, RZ, R6 ;  /* 0x000000ffff047224 */ /* 0x000fe200078e0006 */
[C---:B------:R-:W-:Y:S01]  /*7590*/  LOP3.LUT R6, R145.reuse, 0x9, RZ, 0xfc, !PT ;  /* 0x0000000991067812 */ /* 0x040fe200078efcff */
[----:B------:R-:W-:Y:S01]  /*75a0*/  @P4 STG.E.U8 desc[UR18][R138.64], R9 ;  /* 0x000000098a004986 */ /* 0x000fe2000c101112 */
[----:B------:R-:W-:-:S02]  /*75b0*/  LOP3.LUT R8, R145, 0x7, RZ, 0xfc, !PT ;  /* 0x0000000791087812 */ /* 0x000fc400078efcff */
[----:B------:R-:W-:Y:S02]  /*75c0*/  ISETP.LT.AND P4, PT, R6, UR11, !P0 ;  /* 0x0000000b06007c0c */ /* 0x000fe4000c781270 */
[----:B-----5:R-:W-:Y:S02]  /*75d0*/  SHF.R.S32.HI R7, RZ, 0x8, R4 ;  /* 0x00000008ff077819 */ /* 0x020fe40000011404 */
[----:B------:R-:W-:Y:S02]  /*75e0*/  PRMT R6, R11, 0x9910, RZ ;  /* 0x000099100b067816 */ /* 0x000fe400000000ff */
[----:B------:R-:W-:Y:S01]  /*75f0*/  ISETP.LT.AND P5, PT, R8, UR11, !P0 ;  /* 0x0000000b08007c0c */ /* 0x000fe2000c7a1270 */
[----:B------:R5:W-:Y:S01]  /*7600*/  @P6 STG.E.U8 desc[UR18][R142.64], R7 ;  /* 0x000000078e006986 */ /* 0x000be2000c101112 */
[----:B------:R-:W-:Y:S01]  /*7610*/  LOP3.LUT R4, R145, 0xa, RZ, 0xfc, !PT ;  /* 0x0000000a91047812 */ /* 0x000fe200078efcff */
[----:B---3--:R-:W-:Y:S01]  /*7620*/  IMAD.MOV.U32 R5, RZ, RZ, R6 ;  /* 0x000000ffff057224 */ /* 0x008fe200078e0006 */
[----:B------:R-:W-:Y:S01]  /*7630*/  F2FP.SATFINITE.E4M3.F32.PACK_AB_MERGE_C R13, R13, R12, RZ ;  /* 0x0000000c0d0d723e */ /* 0x000fe200048070ff */
[----:B------:R-:W-:Y:S01]  /*7640*/  @P2 STG.E.U8 desc[UR18][R146.64], R11 ;  /* 0x0000000b92002986 */ /* 0x000fe2000c101112 */
[----:B------:R-:W-:-:S02]  /*7650*/  ISETP.LT.AND P6, PT, R4, UR11, !P0 ;  /* 0x0000000b04007c0c */ /* 0x000fc4000c7c1270 */
[----:B------:R-:W-:Y:S02]  /*7660*/  LOP3.LUT R4, R145, 0xb, RZ, 0xfc, !PT ;  /* 0x0000000b91047812 */ /* 0x000fe400078efcff */
[----:B------:R-:W-:Y:S02]  /*7670*/  SHF.R.S32.HI R5, RZ, 0x8, R5 ;  /* 0x00000008ff057819 */ /* 0x000fe40000011405 */
[----:B------:R-:W-:Y:S02]  /*7680*/  PRMT R6, R13, 0x9910, RZ ;  /* 0x000099100d067816 */ /* 0x000fe400000000ff */
[----:B------:R-:W-:Y:S01]  /*7690*/  ISETP.LT.AND P2, PT, R4, UR11, !P0 ;  /* 0x0000000b04007c0c */ /* 0x000fe2000c741270 */
[----:B------:R3:W-:Y:S01]  /*76a0*/  @P5 STG.E.U8 desc[UR18][R140.64], R5 ;  /* 0x000000058c005986 */ /* 0x0007e2000c101112 */
[----:B------:R-:W-:Y:S01]  /*76b0*/  LOP3.LUT R4, R145, 0xc, RZ, 0xfc, !PT ;  /* 0x0000000c91047812 */ /* 0x000fe200078efcff */
[----:B-----5:R-:W-:Y:S01]  /*76c0*/  IMAD.MOV.U32 R7, RZ, RZ, R6 ;  /* 0x000000ffff077224 */ /* 0x020fe200078e0006 */
        /* <DEDUP_REMOVED lines=13> */
[C---:B------:R-:W-:Y:S02]  /*77a0*/  LOP3.LUT R4, R145.reuse, 0xf, RZ, 0xfc, !PT ;  /* 0x0000000f91047812 */ /* 0x040fe400078efcff */
[----:B------:R-:W-:Y:S02]  /*77b0*/  SHF.R.S32.HI R5, RZ, 0x8, R5 ;  /* 0x00000008ff057819 */ /* 0x000fe40000011405 */
[----:B------:R-:W-:Y:S02]  /*77c0*/  ISETP.LT.AND P6, PT, R4, UR11, !P0 ;  /* 0x0000000b04007c0c */ /* 0x000fe4000c7c1270 */
[----:B------:R-:W-:Y:S01]  /*77d0*/  LOP3.LUT R4, R145, 0x10, RZ, 0xfc, !PT ;  /* 0x0000001091047812 */ /* 0x000fe200078efcff */
[----:B------:R3:W-:Y:S01]  /*77e0*/  @P2 STG.E.U8 desc[UR18][R158.64], R5 ;  /* 0x000000059e002986 */ /* 0x0007e2000c101112 */
[----:B-----5:R-:W-:Y:S02]  /*77f0*/  PRMT R7, R17, 0x9910, RZ ;  /* 0x0000991011077816 */ /* 0x020fe400000000ff */
[----:B------:R-:W-:Y:S01]  /*7800*/  ISETP.LT.AND P2, PT, R4, UR11, !P0 ;  /* 0x0000000b04007c0c */ /* 0x000fe2000c741270 */
[----:B------:R-:W-:Y:S01]  /*7810*/  @P5 STG.E.U8 desc[UR18][R156.64], R17 ;  /* 0x000000119c005986 */ /* 0x000fe2000c101112 */
[----:B------:R-:W-:-:S02]  /*7820*/  LOP3.LUT R4, R145, 0x11, RZ, 0xfc, !PT ;  /* 0x0000001191047812 */ /* 0x000fc400078efcff */
[----:B------:R-:W-:Y:S02]  /*7830*/  SHF.R.S32.HI R7, RZ, 0x8, R7 ;  /* 0x00000008ff077819 */ /* 0x000fe40000011407 */
[----:B------:R-:W-:Y:S02]  /*7840*/  ISETP.LT.AND P5, PT, R4, UR11, !P0 ;  /* 0x0000000b04007c0c */ /* 0x000fe4000c7a1270 */
[----:B------:R-:W-:Y:S01]  /*7850*/  LOP3.LUT R4, R145, 0x12, RZ, 0xfc, !PT ;  /* 0x0000001291047812 */ /* 0x000fe200078efcff */
[----:B------:R5:W-:Y:S01]  /*7860*/  @P3 STG.E.U8 desc[UR18][R154.64], R7 ;  /* 0x000000079a003986 */ /* 0x000be2000c101112 */
[----:B------:R-:W-:Y:S02]  /*7870*/  F2FP.SATFINITE.E4M3.F32.PACK_AB_MERGE_C R19, R19, R18, RZ ;  /* 0x000000121313723e */ /* 0x000fe400048070ff */
[----:B0-----:R-:W-:Y:S01]  /*7880*/  ISETP.LT.AND P3, PT, R4, UR4, !P0 ;  /* 0x0000000404007c0c */ /* 0x001fe2000c761270 */
[----:B------:R-:W0:Y:S01]  /*7890*/  LDCU UR4, c[0x0][0x39c] ;  /* 0x00007380ff0477ac */ /* 0x000e220008000800 */
[----:B---3--:R-:W-:Y:S01]  /*78a0*/  PRMT R5, R19, 0x9910, RZ ;  /* 0x0000991013057816 */ /* 0x008fe200000000ff */
[----:B------:R-:W-:Y:S01]  /*78b0*/  @P4 STG.E.U8 desc[UR18][R166.64], R19 ;  /* 0x00000013a6004986 */ /* 0x000fe2000c101112 */
[----:B------:R-:W-:-:S02]  /*78c0*/  LOP3.LUT R4, R145, 0x13, RZ, 0xfc, !PT ;  /* 0x0000001391047812 */ /* 0x000fc400078efcff */
[----:B------:R-:W-:Y:S02]  /*78d0*/  SHF.R.S32.HI R5, RZ, 0x8, R5 ;  /* 0x00000008ff057819 */ /* 0x000fe40000011405 */
[----:B-1----:R-:W-:Y:S01]  /*78e0*/  ISETP.LT.AND P4, PT, R4, UR6, !P0 ;  /* 0x0000000604007c0c */ /* 0x002fe2000c781270 */
[----:B------:R-:W1:Y:S01]  /*78f0*/  LDCU UR6, c[0x0][0x39c] ;  /* 0x00007380ff0677ac */ /* 0x000e620008000800 */
[----:B------:R-:W-:Y:S01]  /*7900*/  LOP3.LUT R4, R145, 0x14, RZ, 0xfc, !PT ;  /* 0x0000001491047812 */ /* 0x000fe200078efcff */
[----:B------:R3:W-:Y:S01]  /*7910*/  @P6 STG.E.U8 desc[UR18][R162.64], R5 ;  /* 0x00000005a2006986 */ /* 0x0007e2000c101112 */
[----:B------:R-:W-:Y:S02]  /*7920*/  F2FP.SATFINITE.E4M3.F32.PACK_AB_MERGE_C R21, R21, R20, RZ ;  /* 0x000000141515723e */ /* 0x000fe400048070ff */
[----:B--2---:R-:W-:Y:S01]  /*7930*/  ISETP.LT.AND P6, PT, R4, UR7, !P0 ;  /* 0x0000000704007c0c */ /* 0x004fe2000c7c1270 */
[----:B------:R-:W2:Y:S01]  /*7940*/  LDCU UR7, c[0x0][0x39c] ;  /* 0x00007380ff0777ac */ /* 0x000ea20008000800 */
[----:B-----5:R-:W-:Y:S01]  /*7950*/  PRMT R7, R21, 0x9910, RZ ;  /* 0x0000991015077816 */ /* 0x020fe200000000ff */
[----:B------:R-:W-:Y:S01]  /*7960*/  @P2 STG.E.U8 desc[UR18][R160.64], R21 ;  /* 0x00000015a0002986 */ /* 0x000fe2000c101112 */
[----:B------:R-:W-:-:S02]  /*7970*/  LOP3.LUT R4, R145, 0x15, RZ, 0xfc, !PT ;  /* 0x0000001591047812 */ /* 0x000fc400078efcff */
[----:B------:R-:W-:Y:S02]  /*7980*/  SHF.R.S32.HI R7, RZ, 0x8, R7 ;  /* 0x00000008ff077819 */ /* 0x000fe40000011407 */
[----:B0-----:R-:W-:Y:S01]  /*7990*/  ISETP.LT.AND P2, PT, R4, UR4, !P0 ;  /* 0x0000000404007c0c */ /* 0x001fe2000c741270 */
[----:B------:R-:W0:Y:S01]  /*79a0*/  LDCU UR4, c[0x0][0x39c] ;  /* 0x00007380ff0477ac */ /* 0x000e220008000800 */
[----:B------:R-:W-:Y:S01]  /*79b0*/  LOP3.LUT R4, R145, 0x16, RZ, 0xfc, !PT ;  /* 0x0000001691047812 */ /* 0x000fe200078efcff */
[----:B------:R5:W-:Y:S01]  /*79c0*/  @P5 STG.E.U8 desc[UR18][R170.64], R7 ;  /* 0x00000007aa005986 */ /* 0x000be2000c101112 */
[----:B------:R-:W-:Y:S02]  /*79d0*/  F2FP.SATFINITE.E4M3.F32.PACK_AB_MERGE_C R23, R23, R22, RZ ;  /* 0x000000161717723e */ /* 0x000fe400048070ff */
[----:B-1----:R-:W-:Y:S01]  /*79e0*/  ISETP.LT.AND P5, PT, R4, UR6, !P0 ;  /* 0x0000000604007c0c */ /* 0x002fe2000c7a1270 */
[----:B------:R-:W1:Y:S01]  /*79f0*/  LDCU UR6, c[0x0][0x39c] ;  /* 0x00007380ff0677ac */ /* 0x000e620008000800 */
[----:B------:R-:W-:Y:S01]  /*7a00*/  LOP3.LUT R4, R145, 0x17, RZ, 0xfc, !PT ;  /* 0x0000001791047812 */ /* 0x000fe200078efcff */
[----:B------:R-:W-:Y:S01]  /*7a10*/  @P3 STG.E.U8 desc[UR18][R168.64], R23 ;  /* 0x00000017a8003986 */ /* 0x000fe2000c101112 */
[----:B---3--:R-:W-:-:S02]  /*7a20*/  PRMT R5, R23, 0x9910, RZ ;  /* 0x0000991017057816 */ /* 0x008fc400000000ff */
[----:B--2---:R-:W-:Y:S01]  /*7a30*/  ISETP.LT.AND P3, PT, R4, UR7, !P0 ;  /* 0x0000000704007c0c */ /* 0x004fe2000c761270 */
[----:B------:R-:W2:Y:S01]  /*7a40*/  LDCU UR7, c[0x0][0x39c] ;  /* 0x00007380ff0777ac */ /* 0x000ea20008000800 */
[----:B------:R-:W-:Y:S02]  /*7a50*/  SHF.R.S32.HI R5, RZ, 0x8, R5 ;  /* 0x00000008ff057819 */ /* 0x000fe40000011405 */
[----:B------:R-:W-:Y:S02]  /*7a60*/  LOP3.LUT R4, R145, 0x18, RZ, 0xfc, !PT ;  /* 0x0000001891047812 */ /* 0x000fe400078efcff */
[----:B------:R-:W-:Y:S01]  /*7a70*/  F2FP.SATFINITE.E4M3.F32.PACK_AB_MERGE_C R25, R25, R24, RZ ;  /* 0x000000181919723e */ /* 0x000fe200048070ff */
[----:B------:R3:W-:Y:S01]  /*7a80*/  @P4 STG.E.U8 desc[UR18][R164.64], R5 ;  /* 0x00000005a4004986 */ /* 0x0007e2000c101112 */
[----:B0-----:R-:W-:Y:S01]  /*7a90*/  ISETP.LT.AND P4, PT, R4, UR4, !P0 ;  /* 0x0000000404007c0c */ /* 0x001fe2000c781270 */
[----:B------:R-:W0:Y:S01]  /*7aa0*/  LDCU UR4, c[0x0][0x39c] ;  /* 0x00007380ff0477ac */ /* 0x000e220008000800 */
[----:B-----5:R-:W-:Y:S01]  /*7ab0*/  PRMT R7, R25, 0x9910, RZ ;  /* 0x0000991019077816 */ /* 0x020fe200000000ff */
        /* <DEDUP_REMOVED lines=10> */
[----:B---3--:R-:W-:Y:S01]  /*7b60*/  PRMT R5, R27, 0x9910, RZ ;  /* 0x000099101b057816 */ /* 0x008fe200000000ff */
        /* <DEDUP_REMOVED lines=12> */
[----:B-----5:R-:W-:-:S02]  /*7c30*/  PRMT R7, R29, 0x9910, RZ ;  /* 0x000099101d077816 */ /* 0x020fc400000000ff */
        /* <DEDUP_REMOVED lines=14> */
[----:B------:R-:W-:Y:S01]  /*7d20*/  F2FP.SATFINITE.E4M3.F32.PACK_AB_MERGE_C R33, R33, R32, RZ ;  /* 0x000000202121723e */ /* 0x000fe200048070ff */
[----:B------:R3:W-:Y:S01]  /*7d30*/  @P5 STG.E.U8 desc[UR18][R184.64], R5 ;  /* 0x00000005b8005986 */ /* 0x0007e2000c101112 */
[----:B------:R-:W-:Y:S02]  /*7d40*/  LOP3.LUT R4, R145, 0x20, RZ, 0xfc, !PT ;  /* 0x0000002091047812 */ /* 0x000fe400078efcff */
[----:B-----5:R-:W-:Y:S01]  /*7d50*/  PRMT R7, R33, 0x9910, RZ ;  /* 0x0000991021077816 */ /* 0x020fe200000000ff */
[----:B------:R-:W-:Y:S01]  /*7d60*/  @P3 STG.E.U8 desc[UR18][R192.64], R33 ;  /* 0x00000021c0003986 */ /* 0x000fe2000c101112 */
[----:B--2---:R-:W-:Y:S01]  /*7d70*/  ISETP.LT.AND P5, PT, R4, UR7, !P0 ;  /* 0x0000000704007c0c */ /* 0x004fe2000c7a1270 */
[----:B------:R-:W2:Y:S01]  /*7d80*/  LDCU UR7, c[0x0][0x39c] ;  /* 0x00007380ff0777ac */ /* 0x000ea20008000800 */
[----:B------:R-:W-:-:S02]  /*7d90*/  SHF.R.S32.HI R7, RZ, 0x8, R7 ;  /* 0x00000008ff077819 */ /* 0x000fc40000011407 */
[----:B------:R-:W-:Y:S02]  /*7da0*/  F2FP.SATFINITE.E4M3.F32.PACK_AB_MERGE_C R35, R35, R34, RZ ;  /* 0x000000222323723e */ /* 0x000fe400048070ff */
[C---:B------:R-:W-:Y:S01]  /*7db0*/  LOP3.LUT R4, R145.reuse, 0x21, RZ, 0xfc, !PT ;  /* 0x0000002191047812 */ /* 0x040fe200078efcff */
[----:B------:R5:W-:Y:S01]  /*7dc0*/  @P4 STG.E.U8 desc[UR18][R190.64], R7 ;  /* 0x00000007be004986 */ /* 0x000be2000c101112 */
[----:B---3--:R-:W-:Y:S02]  /*7dd0*/  LOP3.LUT R5, R145, 0x22, RZ, 0xfc, !PT ;  /* 0x0000002291057812 */ /* 0x008fe400078efcff */
[----:B0-----:R-:W-:Y:S01]  /*7de0*/  ISETP.LT.AND P3, PT, R4, UR4, !P0 ;  /* 0x0000000404007c0c */ /* 0x001fe2000c761270 */
[----:B------:R-:W-:Y:S01]  /*7df0*/  @P6 STG.E.U8 desc[UR18][R188.64], R35 ;  /* 0x00000023bc006986 */ /* 0x000fe2000c101112 */
[----:B------:R-:W-:Y:S01]  /*7e00*/  PRMT R13, R35, 0x9910, RZ ;  /* 0x00009910230d7816 */ /* 0x000fe200000000ff */
[----:B------:R-:W0:Y:S01]  /*7e10*/  LDCU UR4, c[0x0][0x39c] ;  /* 0x00007380ff0477ac */ /* 0x000e220008000800 */
[----:B------:R-:W-:-:S02]  /*7e20*/  IADD3 R4, P6, PT, R3, R0, RZ ;  /* 0x0000000003047210 */ /* 0x000fc40007fde0ff */
[----:B-1----:R-:W-:Y:S01]  /*7e30*/  ISETP.LT.AND P4, PT, R5, UR6, !P0 ;  /* 0x0000000605007c0c */ /* 0x002fe2000c781270 */
[----:B------:R-:W1:Y:S01]  /*7e40*/  LDCU UR6, c[0x0][0x39c] ;  /* 0x00007380ff0677ac */ /* 0x000e620008000800 */
[C---:B------:R-:W-:Y:S01]  /*7e50*/  LEA.HI.X.SX32 R5, R3.reuse, R2, 0x1, P6 ;  /* 0x0000000203057211 */ /* 0x040fe200030f0eff */
[----:B------:R-:W-:Y:S01]  /*7e60*/  VIADD R3, R3, UR5 ;  /* 0x0000000503037c36 */ /* 0x000fe20008000000 */
[----:B------:R-:W-:Y:S02]  /*7e70*/  SHF.R.S32.HI R13, RZ, 0x8, R13 ;  /* 0x00000008ff0d7819 */ /* 0x000fe4000001140d */
[----:B------:R-:W-:Y:S01]  /*7e80*/  LOP3.LUT R6, R145, 0x23, RZ, 0xfc, !PT ;  /* 0x0000002391067812 */ /* 0x000fe200078efcff */
[----:B------:R-:W-:Y:S01]  /*7e90*/  VIADD R11, R3, UR5 ;  /* 0x00000005030b7c36 */ /* 0x000fe20008000000 */
[----:B------:R-:W-:Y:S01]  /*7ea0*/  F2FP.SATFINITE.E4M3.F32.PACK_AB_MERGE_C R37, R37, R36, RZ ;  /* 0x000000242525723e */ /* 0x000fe200048070ff */
[----:B------:R3:W-:Y:S01]  /*7eb0*/  @P2 STG.E.U8 desc[UR18][R4.64], R13 ;  /* 0x0000000d04002986 */ /* 0x0007e2000c101112 */
[----:B--2---:R-:W-:Y:S01]  /*7ec0*/  ISETP.LT.AND P6, PT, R6, UR7, !P0 ;  /* 0x0000000706007c0c */ /* 0x004fe2000c7c1270 */
[----:B------:R-:W2:Y:S01]  /*7ed0*/  LDCU UR7, c[0x0][0x39c] ;  /* 0x00007380ff0777ac */ /* 0x000ea20008000800 */
[----:B------:R-:W-:-:S02]  /*7ee0*/  IADD3 R6, P2, PT, R3, R0, RZ ;  /* 0x0000000003067210 */ /* 0x000fc40007f5e0ff */
[----:B------:R-:W-:Y:S02]  /*7ef0*/  PRMT R9, R37, 0x9910, RZ ;  /* 0x0000991025097816 */ /* 0x000fe400000000ff */
[----:B-----5:R-:W-:Y:S02]  /*7f00*/  LEA.HI.X.SX32 R7, R3, R2, 0x1, P2 ;  /* 0x0000000203077211 */ /* 0x020fe400010f0eff */
[----:B------:R-:W-:Y:S01]  /*7f10*/  IADD3 R8, P2, PT, R11, R0, RZ ;  /* 0x000000000b087210 */ /* 0x000fe20007f5e0ff */
[----:B------:R-:W-:Y:S01]  /*7f20*/  IMAD.MOV.U32 R3, RZ, RZ, R9 ;  /* 0x000000ffff037224 */ /* 0x000fe200078e0009 */
[----:B------:R-:W-:Y:S01]  /*7f30*/  LOP3.LUT R10, R145, 0x24, RZ, 0xfc, !PT ;  /* 0x00000024910a7812 */ /* 0x000fe200078efcff */
[----:B------:R5:W-:Y:S01]  /*7f40*/  @P5 STG.E.U8 desc[UR18][R6.64], R37 ;  /* 0x0000002506005986 */ /* 0x000be2000c101112 */
[C---:B------:R-:W-:Y:S01]  /*7f50*/  LEA.HI.X.SX32 R9, R11.reuse, R2, 0x1, P2 ;  /* 0x000000020b097211 */ /* 0x040fe200010f0eff */
[----:B------:R-:W-:Y:S01]  /*7f60*/  VIADD R11, R11, UR5 ;  /* 0x000000050b0b7c36 */ /* 0x000fe20008000000 */
[----:B------:R-:W-:-:S02]  /*7f70*/  SHF.R.S32.HI R3, RZ, 0x8, R3 ;  /* 0x00000008ff037819 */ /* 0x000fc40000011403 */
[----:B---3--:R-:W-:Y:S02]  /*7f80*/  LOP3.LUT R5, R145, 0x25, RZ, 0xfc, !PT ;  /* 0x0000002591057812 */ /* 0x008fe400078efcff */
[----:B------:R-:W-:Y:S01]  /*7f90*/  IADD3 R4, P5, PT, R11, R0, RZ ;  /* 0x000000000b047210 */ /* 0x000fe20007fbe0ff */
[----:B------:R3:W-:Y:S01]  /*7fa0*/  @P3 STG.E.U8 desc[UR18][R8.64], R3 ;  /* 0x0000000308003986 */ /* 0x0007e2000c101112 */
[----:B------:R-:W-:Y:S02]  /*7fb0*/  F2FP.SATFINITE.E4M3.F32.PACK_AB_MERGE_C R39, R39, R38, RZ ;  /* 0x000000262727723e */ /* 0x000fe400048070ff */
[----:B-1----:R-:W-:Y:S01]  /*7fc0*/  ISETP.LT.AND P3, PT, R5, UR6, !P0 ;  /* 0x0000000605007c0c */ /* 0x002fe2000c761270 */
[----:B------:R-:W1:Y:S01]  /*7fd0*/  LDCU UR6, c[0x0][0x39c] ;  /* 0x00007380ff0677ac */ /* 0x000e620008000800 */
[----:B0-----:R-:W-:Y:S02]  /*7fe0*/  ISETP.LT.AND P2, PT, R10, UR4, !P0 ;  /* 0x000000040a007c0c */ /* 0x001fe4000c741270 */
[C---:B------:R-:W-:Y:S01]  /*7ff0*/  LEA.HI.X.SX32 R5, R11.reuse, R2, 0x1, P5 ;  /* 0x000000020b057211 */ /* 0x040fe200028f0eff */
[----:B------:R-:W0:Y:S01]  /*8000*/  LDCU UR4, c[0x0][0x39c] ;  /* 0x00007380ff0477ac */ /* 0x000e220008000800 */
[----:B------:R-:W-:Y:S01]  /*8010*/  VIADD R11, R11, UR5 ;  /* 0x000000050b0b7c36 */ /* 0x000fe20008000000 */
[----:B-----5:R-:W-:-:S02]  /*8020*/  PRMT R7, R39, 0x9910, RZ ;  /* 0x0000991027077816 */ /* 0x020fc400000000ff */
[----:B------:R5:W-:Y:S01]  /*8030*/  @P4 STG.E.U8 desc[UR18][R4.64], R39 ;  /* 0x0000002704004986 */ /* 0x000be2000c101112 */
[C---:B---3--:R-:W-:Y:S01]  /*8040*/  VIADD R3, R11.reuse, UR5 ;  /* 0x000000050b037c36 */ /* 0x048fe20008000000 */
[----:B------:R-:W-:Y:S01]  /*8050*/  IADD3 R6, P4, PT, R11, R0, RZ ;  /* 0x000000000b067210 */ /* 0x000fe20007f9e0ff */
[----:B------:R-:W-:Y:S01]  /*8060*/  IMAD.MOV.U32 R8, RZ, RZ, R7 ;  /* 0x000000ffff087224 */ /* 0x000fe200078e0007 */
[----:B------:R-:W-:Y:S02]  /*8070*/  LOP3.LUT R10, R145, 0x26, RZ, 0xfc, !PT ;  /* 0x00000026910a7812 */ /* 0x000fe400078efcff */
[----:B------:R-:W-:Y:S02]  /*8080*/  LEA.HI.X.SX32 R7, R11, R2, 0x1, P4 ;  /* 0x000000020b077211 */ /* 0x000fe400020f0eff */
[----:B------:R-:W-:Y:S02]  /*8090*/  SHF.R.S32.HI R11, RZ, 0x8, R8 ;  /* 0x00000008ff0b7819 */ /* 0x000fe40000011408 */
[----:B------:R-:W-:-:S02]  /*80a0*/  IADD3 R8, P4, PT, R3, R0, RZ ;  /* 0x0000000003087210 */ /* 0x000fc40007f9e0ff */
[----:B--2---:R-:W-:Y:S01]  /*80b0*/  ISETP.LT.AND P5, PT, R10, UR7, !P0 ;  /* 0x000000070a007c0c */ /* 0x004fe2000c7a1270 */
[----:B------:R2:W-:Y:S01]  /*80c0*/  @P6 STG.E.U8 desc[UR18][R6.64], R11 ;  /* 0x0000000b06006986 */ /* 0x0005e2000c101112 */
[----:B------:R-:W-:Y:S01]  /*80d0*/  LOP3.LUT R10, R145, 0x27, RZ, 0xfc, !PT ;  /* 0x00000027910a7812 */ /* 0x000fe200078efcff */
[----:B------:R-:W3:Y:S01]  /*80e0*/  LDCU UR7, c[0x0][0x39c] ;  /* 0x00007380ff0777ac */ /* 0x000ee20008000800 */
[----:B------:R-:W-:Y:S02]  /*80f0*/  F2FP.SATFINITE.E4M3.F32.PACK_AB_MERGE_C R41, R41, R40, RZ ;  /* 0x000000282929723e */ /* 0x000fe400048070ff */
[C---:B------:R-:W-:Y:S01]  /*8100*/  LEA.HI.X.SX32 R9, R3.reuse, R2, 0x1, P4 ;  /* 0x0000000203097211 */ /* 0x040fe200020f0eff */
[----:B------:R-:W-:Y:S01]  /*8110*/  VIADD R3, R3, UR5 ;  /* 0x0000000503037c36 */ /* 0x000fe20008000000 */
[----:B0-----:R-:W-:Y:S01]  /*8120*/  ISETP.LT.AND P4, PT, R10, UR4, !P0 ;  /* 0x000000040a007c0c */ /* 0x001fe2000c781270 */
[----:B------:R-:W0:Y:S01]  /*8130*/  LDCU UR4, c[0x0][0x39c] ;  /* 0x00007380ff0477ac */ /* 0x000e220008000800 */
[----:B------:R-:W-:Y:S01]  /*8140*/  PRMT R13, R41, 0x9910, RZ ;  /* 0x00009910290d7816 */ /* 0x000fe200000000ff */
[----:B------:R0:W-:Y:S01]  /*8150*/  @P2 STG.E.U8 desc[UR18][R8.64], R41 ;  /* 0x0000002908002986 */ /* 0x0001e2000c101112 */
[----:B-----5:R-:W-:-:S02]  /*8160*/  IADD3 R4, P2, PT, R3, R0, RZ ;  /* 0x0000000003047210 */ /* 0x020fc40007f5e0ff */
[----:B------:R-:W-:Y:S02]  /*8170*/  SHF.R.S32.HI R13, RZ, 0x8, R13 ;  /* 0x00000008ff0d7819 */ /* 0x000fe4000001140d */
[C---:B------:R-:W-:Y:S01]  /*8180*/  LEA.HI.X.SX32 R5, R3.reuse, R2, 0x1, P2 ;  /* 0x0000000203057211 */ /* 0x040fe200010f0eff */
[----:B------:R-:W-:Y:S01]  /*8190*/  VIADD R3, R3, UR5 ;  /* 0x0000000503037c36 */ /* 0x000fe20008000000 */
[----:B------:R-:W-:Y:S02]  /*81a0*/  LOP3.LUT R10, R145, 0x28, RZ, 0xfc, !PT ;  /* 0x00000028910a7812 */ /* 0x000fe400078efcff */
[----:B------:R-:W-:Y:S01]  /*81b0*/  F2FP.SATFINITE.E4M3.F32.PACK_AB_MERGE_C R43, R43, R42, RZ ;  /* 0x0000002a2b2b723e */ /* 0x000fe200048070ff */
[----:B------:R5:W-:Y:S01]  /*81c0*/  @P3 STG.E.U8 desc[UR18][R4.64], R13 ;  /* 0x0000000d04003986 */ /* 0x000be2000c101112 */
[----:B-1----:R-:W-:Y:S01]  /*81d0*/  ISETP.LT.AND P2, PT, R10, UR6, !P0 ;  /* 0x000000060a007c0c */ /* 0x002fe2000c741270 */
[----:B------:R-:W1:Y:S01]  /*81e0*/  LDCU UR6, c[0x0][0x39c] ;  /* 0x00007380ff0677ac */ /* 0x000e620008000800 */
[C---:B--2---:R-:W-:Y:S01]  /*81f0*/  IADD3 R6, P3, PT, R3.reuse, R0, RZ ;  /* 0x0000000003067210 */ /* 0x044fe20007f7e0ff */
[----:B------:R-:W-:Y:S01]  /*8200*/  VIADD R11, R3, UR5 ;  /* 0x00000005030b7c36 */ /* 0x000fe20008000000 */
[----:B------:R-:W-:-:S02]  /*8210*/  PRMT R10, R43, 0x9910, RZ ;  /* 0x000099102b0a7816 */ /* 0x000fc400000000ff */
[----:B0-----:R-:W-:Y:S02]  /*8220*/  LOP3.LUT R8, R145, 0x29, RZ, 0xfc, !PT ;  /* 0x0000002991087812 */ /* 0x001fe400078efcff */
[----:B------:R-:W-:Y:S01]  /*8230*/  LEA.HI.X.SX32 R7, R3, R2, 0x1, P3 ;  /* 0x0000000203077211 */ /* 0x000fe200018f0eff */
[----:B------:R-:W-:Y:S01]  /*8240*/  IMAD.MOV.U32 R3, RZ, RZ, R10 ;  /* 0x000000ffff037224 */ /* 0x000fe200078e000a */
[----:B------:R-:W-:Y:S01]  /*8250*/  ISETP.LT.AND P3, PT, R8, UR4, !P0 ;  /* 0x0000000408007c0c */ /* 0x000fe2000c761270 */
[----:B------:R-:W0:Y:S01]  /*8260*/  LDCU UR4, c[0x0][0x39c] ;  /* 0x00007380ff0477ac */ /* 0x000e220008000800 */
[----:B------:R-:W-:Y:S01]  /*8270*/  LOP3.LUT R9, R145, 0x2a, RZ, 0xfc, !PT ;  /* 0x0000002a91097812 */ /* 0x000fe200078efcff */
[----:B------:R2:W-:Y:S01]  /*8280*/  @P5 STG.E.U8 desc[UR18][R6.64], R43 ;  /* 0x0000002b06005986 */ /* 0x0005e2000c101112 */
[----:B------:R-:W-:Y:S02]  /*8290*/  IADD3 R8, P6, PT, R11, R0, RZ ;  /* 0x000000000b087210 */ /* 0x000fe40007fde0ff */
[----:B---3--:R-:W-:Y:S01]  /*82a0*/  ISETP.LT.AND P5, PT, R9, UR7, !P0 ;  /* 0x0000000709007c0c */ /* 0x008fe2000c7a1270 */
[----:B------:R-:W3:Y:S01]  /*82b0*/  LDCU UR7, c[0x0][0x39c] ;  /* 0x00007380ff0777ac */ /* 0x000ee20008000800 */
[C---:B------:R-:W-:Y:S01]  /*82c0*/  LEA.HI.X.SX32 R9, R11.reuse, R2, 0x1, P6 ;  /* 0x000000020b097211 */ /* 0x040fe200030f0eff */
[----:B------:R-:W-:Y:S01]  /*82d0*/  VIADD R11, R11, UR5 ;  /* 0x000000050b0b7c36 */ /* 0x000fe20008000000 */
[----:B------:R-:W-:-:S02]  /*82e0*/  SHF.R.S32.HI R3, RZ, 0x8, R3 ;  /* 0x00000008ff037819 */ /* 0x000fc40000011403 */
[----:B-----5:R-:W-:Y:S02]  /*82f0*/  LOP3.LUT R5, R145, 0x2b, RZ, 0xfc, !PT ;  /* 0x0000002b91057812 */ /* 0x020fe400078efcff */
[----:B------:R-:W-:Y:S01]  /*8300*/  F2FP.SATFINITE.E4M3.F32.PACK_AB_MERGE_C R45, R45, R44, RZ ;  /* 0x0000002c2d2d723e */ /* 0x000fe200048070ff */
[----:B------:R5:W-:Y:S01]  /*8310*/  @P4 STG.E.U8 desc[UR18][R8.64], R3 ;  /* 0x0000000308004986 */ /* 0x000be2000c101112 */
[----:B------:R-:W-:Y:S02]  /*8320*/  IADD3 R4, P4, PT, R11, R0, RZ ;  /* 0x000000000b047210 */ /* 0x000fe40007f9e0ff */
[----:B-1----:R-:W-:Y:S01]  /*8330*/  ISETP.LT.AND P6, PT, R5, UR6, !P0 ;  /* 0x0000000605007c0c */ /* 0x002fe2000c7c1270 */
[----:B------:R-:W1:Y:S01]  /*8340*/  LDCU UR6, c[0x0][0x39c] ;  /* 0x00007380ff0677ac */ /* 0x000e620008000800 */
[C---:B------:R-:W-:Y:S01]  /*8350*/  LEA.HI.X.SX32 R5, R11.reuse, R2, 0x1, P4 ;  /* 0x000000020b057211 */ /* 0x040fe200020f0eff */
[----:B------:R-:W-:Y:S01]  /*8360*/  VIADD R11, R11, UR5 ;  /* 0x000000050b0b7c36 */ /* 0x000fe20008000000 */
[----:B------:R-:W-:-:S02]  /*8370*/  PRMT R10, R45, 0x9910, RZ ;  /* 0x000099102d0a7816 */ /* 0x000fc400000000ff */
[----:B--2---:R-:W-:Y:S01]  /*8380*/  LOP3.LUT R7, R145, 0x2c, RZ, 0xfc, !PT ;  /* 0x0000002c91077812 */ /* 0x004fe200078efcff */
[----:B------:R2:W-:Y:S01]  /*8390*/  @P2 STG.E.U8 desc[UR18][R4.64], R45 ;  /* 0x0000002d04002986 */ /* 0x0005e2000c101112 */
[----:B------:R-:W-:Y:S01]  /*83a0*/  IADD3 R6, P2, PT, R11, R0, RZ ;  /* 0x000000000b067210 */ /* 0x000fe20007f5e0ff */
[----:B-----5:R-:W-:Y:S01]  /*83b0*/  IMAD.MOV.U32 R8, RZ, RZ, R10 ;  /* 0x000000ffff087224 */ /* 0x020fe200078e000a */
[----:B0-----:R-:W-:Y:S01]  /*83c0*/  ISETP.LT.AND P4, PT, R7, UR4, !P0 ;  /* 0x0000000407007c0c */ /* 0x001fe2000c781270 */
[C---:B------:R-:W-:Y:S01]  /*83d0*/  VIADD R3, R11.reuse, UR5 ;  /* 0x000000050b037c36 */ /* 0x040fe20008000000 */
[----:B------:R-:W-:Y:S01]  /*83e0*/  LEA.HI.X.SX32 R7, R11, R2, 0x1, P2 ;  /* 0x000000020b077211 */ /* 0x000fe200010f0eff */
[----:B------:R-:W0:Y:S01]  /*83f0*/  LDCU UR4, c[0x0][0x39c] ;  /* 0x00007380ff0477ac */ /* 0x000e220008000800 */
[----:B------:R-:W-:Y:S02]  /*8400*/  SHF.R.S32.HI R11, RZ, 0x8, R8 ;  /* 0x00000008ff0b7819 */ /* 0x000fe40000011408 */
[----:B------:R-:W-:-:S02]  /*8410*/  LOP3.LUT R9, R145, 0x2d, RZ, 0xfc, !PT ;  /* 0x0000002d91097812 */ /* 0x000fc400078efcff */
[----:B------:R-:W-:Y:S01]  /*8420*/  IADD3 R8, P2, PT, R3, R0, RZ ;  /* 0x0000000003087210 */ /* 0x000fe20007f5e0ff */
[----:B------:R5:W-:Y:S01]  /*8430*/  @P3 STG.E.U8 desc[UR18][R6.64], R11 ;  /* 0x0000000b06003986 */ /* 0x000be2000c101112 */
[----:B---3--:R-:W-:Y:S01]  /*8440*/  ISETP.LT.AND P3, PT, R9, UR7, !P0 ;  /* 0x0000000709007c0c */ /* 0x008fe2000c761270 */
[----:B------:R-:W3:Y:S01]  /*8450*/  LDCU UR7, c[0x0][0x39c] ;  /* 0x00007380ff0777ac */ /* 0x000ee20008000800 */
[C---:B------:R-:W-:Y:S01]  /*8460*/  LEA.HI.X.SX32 R9, R3.reuse, R2, 0x1, P2 ;  /* 0x0000000203097211 */ /* 0x040fe200010f0eff */
[----:B------:R-:W-:Y:S01]  /*8470*/  VIADD R3, R3, UR5 ;  /* 0x0000000503037c36 */ /* 0x000fe20008000000 */
[----:B------:R-:W-:Y:S02]  /*8480*/  F2FP.SATFINITE.E4M3.F32.PACK_AB_MERGE_C R47, R47, R46, RZ ;  /* 0x0000002e2f2f723e */ /* 0x000fe400048070ff */
[----:B------:R-:W-:Y:S02]  /*8490*/  LOP3.LUT R10, R145, 0x2e, RZ, 0xfc, !PT ;  /* 0x0000002e910a7812 */ /* 0x000fe400078efcff */
[----:B------:R-:W-:Y:S01]  /*84a0*/  PRMT R13, R47, 0x9910, RZ ;  /* 0x000099102f0d7816 */ /* 0x000fe200000000ff */
[----:B------:R0:W-:Y:S01]  /*84b0*/  @P5 STG.E.U8 desc[UR18][R8.64], R47 ;  /* 0x0000002f08005986 */ /* 0x0001e2000c101112 */
[C---:B--2---:R-:W-:Y:S01]  /*84c0*/  IADD3 R4, P5, PT, R3.reuse, R0, RZ ;  /* 0x0000000003047210 */ /* 0x044fe20007fbe0ff */
[----:B-----5:R-:W-:Y:S01]  /*84d0*/  VIADD R11, R3, UR5 ;  /* 0x00000005030b7c36 */ /* 0x020fe20008000000 */
[----:B------:R-:W-:-:S02]  /*84e0*/  SHF.R.S32.HI R13, RZ, 0x8, R13 ;  /* 0x00000008ff0d7819 */ /* 0x000fc4000001140d */
[----:B------:R-:W-:Y:S02]  /*84f0*/  LEA.HI.X.SX32 R5, R3, R2, 0x1, P5 ;  /* 0x0000000203057211 */ /* 0x000fe400028f0eff */
[----:B------:R-:W-:Y:S02]  /*8500*/  IADD3 R6, P5, PT, R11, R0, RZ ;  /* 0x000000000b067210 */ /* 0x000fe40007fbe0ff */
[----:B------:R-:W-:Y:S01]  /*8510*/  LOP3.LUT R3, R145, 0x2f, RZ, 0xfc, !PT ;  /* 0x0000002f91037812 */ /* 0x000fe200078efcff */
[----:B------:R2:W-:Y:S01]  /*8520*/  @P6 STG.E.U8 desc[UR18][R4.64], R13 ;  /* 0x0000000d04006986 */ /* 0x0005e2000c101112 */
[----:B------:R-:W-:Y:S02]  /*8530*/  F2FP.SATFINITE.E4M3.F32.PACK_AB_MERGE_C R49, R49, R48, RZ ;  /* 0x000000303131723e */ /* 0x000fe400048070ff */
[C---:B------:R-:W-:Y:S01]  /*8540*/  LEA.HI.X.SX32 R7, R11.reuse, R2, 0x1, P5 ;  /* 0x000000020b077211 */ /* 0x040fe200028f0eff */
[----:B------:R-:W-:Y:S01]  /*8550*/  VIADD R11, R11, UR5 ;  /* 0x000000050b0b7c36 */ /* 0x000fe20008000000 */
[----:B0-----:R-:W-:Y:S01]  /*8560*/  ISETP.LT.AND P6, PT, R3, UR4, !P0 ;  /* 0x0000000403007c0c */ /* 0x001fe2000c7c1270 */
[----:B------:R-:W0:Y:S01]  /*8570*/  LDCU UR4, c[0x0][0x39c] ;  /* 0x00007380ff0477ac */ /* 0x000e220008000800 */
[----:B-1----:R-:W-:Y:S01]  /*8580*/  ISETP.LT.AND P2, PT, R10, UR6, !P0 ;  /* 0x000000060a007c0c */ /* 0x002fe2000c741270 */
[----:B------:R1:W-:Y:S01]  /*8590*/  @P4 STG.E.U8 desc[UR18][R6.64], R49 ;  /* 0x0000003106004986 */ /* 0x0003e2000c101112 */
[----:B------:R-:W-:Y:S01]  /*85a0*/  IADD3 R8, P4, PT, R11, R0, RZ ;  /* 0x000000000b087210 */ /* 0x000fe20007f9e0ff */
[----:B------:R-:W5:Y:S01]  /*85b0*/  LDCU UR6, c[0x0][0x39c] ;  /* 0x00007380ff0677ac */ /* 0x000f620008000800 */
[----:B------:R-:W-:Y:S01]  /*85c0*/  PRMT R10, R49, 0x9910, RZ ;  /* 0x00009910310a7816 */ /* 0x000fe200000000ff */
[C---:B------:R-:W-:Y:S01]  /*85d0*/  VIADD R3, R11.reuse, UR5 ;  /* 0x000000050b037c36 */ /* 0x040fe20008000000 */
[----:B------:R-:W-:-:S02]  /*85e0*/  LEA.HI.X.SX32 R9, R11, R2, 0x1, P4 ;  /* 0x000000020b097211 */ /* 0x000fc400020f0eff */
[----:B------:R-:W-:Y:S02]  /*85f0*/  SHF.R.S32.HI R11, RZ, 0x8, R10 ;  /* 0x00000008ff0b7819 */ /* 0x000fe4000001140a */
[----:B--2---:R-:W-:Y:S02]  /*8600*/  LOP3.LUT R5, R145, 0x31, RZ, 0xfc, !PT ;  /* 0x0000003191057812 */ /* 0x004fe400078efcff */
[----:B------:R-:W-:Y:S01]  /*8610*/  IADD3 R4, P5, PT, R3, R0, RZ ;  /* 0x0000000003047210 */ /* 0x000fe20007fbe0ff */
[----:B------:R2:W-:Y:S01]  /*8620*/  @P3 STG.E.U8 desc[UR18][R8.64], R11 ;  /* 0x0000000b08003986 */ /* 0x0005e2000c101112 */
[----:B-1----:R-:W-:Y:S02]  /*8630*/  LOP3.LUT R6, R145, 0x32, RZ, 0xfc, !PT ;  /* 0x0000003291067812 */ /* 0x002fe400078efcff */
[----:B---3--:R-:W-:Y:S01]  /*8640*/  ISETP.LT.AND P3, PT, R5, UR7, !P0 ;  /* 0x0000000705007c0c */ /* 0x008fe2000c761270 */
[----:B------:R-:W1:Y:S01]  /*8650*/  LDCU UR7, c[0x0][0x39c] ;  /* 0x00007380ff0777ac */ /* 0x000e620008000800 */
[C---:B------:R-:W-:Y:S01]  /*8660*/  LEA.HI.X.SX32 R5, R3.reuse, R2, 0x1, P5 ;  /* 0x0000000203057211 */ /* 0x040fe200028f0eff */
[----:B------:R-:W-:Y:S01]  /*8670*/  VIADD R3, R3, UR5 ;  /* 0x0000000503037c36 */ /* 0x000fe20008000000 */
[----:B------:R-:W-:-:S02]  /*8680*/  F2FP.SATFINITE.E4M3.F32.PACK_AB_MERGE_C R51, R51, R50, RZ ;  /* 0x000000323333723e */ /* 0x000fc400048070ff */
[----:B------:R-:W-:Y:S02]  /*8690*/  LOP3.LUT R12, R145, 0x30, RZ, 0xfc, !PT ;  /* 0x00000030910c7812 */ /* 0x000fe400078efcff */
[----:B0-----:R-:W-:Y:S01]  /*86a0*/  ISETP.LT.AND P5, PT, R6, UR4, !P0 ;  /* 0x0000000406007c0c */ /* 0x001fe2000c7a1270 */
[----:B------:R-:W0:Y:S01]  /*86b0*/  LDCU UR4, c[0x0][0x39c] ;  /* 0x00007380ff0477ac */ /* 0x000e220008000800 */
[----:B------:R-:W-:Y:S01]  /*86c0*/  PRMT R7, R51, 0x9910, RZ ;  /* 0x0000991033077816 */ /* 0x000fe200000000ff */
[----:B------:R3:W-:Y:S01]  /*86d0*/  @P2 STG.E.U8 desc[UR18][R4.64], R51 ;  /* 0x0000003304002986 */ /* 0x0007e2000c101112 */
[----:B-----5:R-:W-:Y:S01]  /*86e0*/  ISETP.LT.AND P4, PT, R12, UR6, !P0 ;  /* 0x000000060c007c0c */ /* 0x020fe2000c781270 */
[----:B------:R-:W5:Y:S01]  /*86f0*/  LDCU UR6, c[0x0][0x39c] ;  /* 0x00007380ff0677ac */ /* 0x000f620008000800 */
[C---:B------:R-:W-:Y:S01]  /*8700*/  IADD3 R6, P2, PT, R3.reuse, R0, RZ ;  /* 0x0000000003067210 */ /* 0x040fe20007f5e0ff */
[----:B--2---:R-:W-:Y:S01]  /*8710*/  VIADD R11, R3, UR5 ;  /* 0x00000005030b7c36 */ /* 0x004fe20008000000 */
[----:B------:R-:W-:Y:S01]  /*8720*/  F2FP.SATFINITE.E4M3.F32.PACK_AB_MERGE_C R53, R53, R52, RZ ;  /* 0x000000343535723e */ /* 0x000fe200048070ff */
[----:B------:R-:W-:Y:S01]  /*8730*/  IMAD.MOV.U32 R9, RZ, RZ, R7 ;  /* 0x000000ffff097224 */ /* 0x000fe200078e0007 */
[----:B------:R-:W-:-:S02]  /*8740*/  LEA.HI.X.SX32 R7, R3, R2, 0x1, P2 ;  /* 0x0000000203077211 */ /* 0x000fc400010f0eff */
[C---:B------:R-:W-:Y:S02]  /*8750*/  IADD3 R8, P2, PT, R11.reuse, R0, RZ ;  /* 0x000000000b087210 */ /* 0x040fe40007f5e0ff */
[----:B------:R-:W-:Y:S02]  /*8760*/  SHF.R.S32.HI R3, RZ, 0x8, R9 ;  /* 0x00000008ff037819 */ /* 0x000fe40000011409 */
[C---:B------:R-:W-:Y:S01]  /*8770*/  LEA.HI.X.SX32 R9, R11.reuse, R2, 0x1, P2 ;  /* 0x000000020b097211 */ /* 0x040fe200010f0eff */
[----:B------:R-:W-:Y:S01]  /*8780*/  VIADD R11, R11, UR5 ;  /* 0x000000050b0b7c36 */ /* 0x000fe20008000000 */
[C---:B---3--:R-:W-:Y:S01]  /*8790*/  LOP3.LUT R4, R145.reuse, 0x33, RZ, 0xfc, !PT ;  /* 0x0000003391047812 */ /* 0x048fe200078efcff */
[----:B------:R2:W-:Y:S01]  /*87a0*/  @P6 STG.E.U8 desc[UR18][R6.64], R3 ;  /* 0x0000000306006986 */ /* 0x0005e2000c101112 */
[----:B------:R-:W-:Y:S02]  /*87b0*/  LOP3.LUT R5, R145, 0x34, RZ, 0xfc, !PT ;  /* 0x0000003491057812 */ /* 0x000fe400078efcff */
[----:B0-----:R-:W-:Y:S01]  /*87c0*/  ISETP.LT.AND P2, PT, R4, UR4, !P0 ;  /* 0x0000000404007c0c */ /* 0x001fe2000c741270 */
[----:B------:R0:W-:Y:S01]  /*87d0*/  @P4 STG.E.U8 desc[UR18][R8.64], R53 ;  /* 0x0000003508004986 */ /* 0x0001e2000c101112 */
[----:B------:R-:W-:Y:S01]  /*87e0*/  PRMT R13, R53, 0x9910, RZ ;  /* 0x00009910350d7816 */ /* 0x000fe200000000ff */
[----:B------:R-:W3:Y:S01]  /*87f0*/  LDCU UR4, c[0x0][0x39c] ;  /* 0x00007380ff0477ac */ /* 0x000ee20008000800 */
[----:B------:R-:W-:-:S02]  /*8800*/  IADD3 R4, P6, PT, R11, R0, RZ ;  /* 0x000000000b047210 */ /* 0x000fc40007fde0ff */
[----:B-----5:R-:W-:Y:S01]  /*8810*/  ISETP.LT.AND P4, PT, R5, UR6, !P0 ;  /* 0x0000000605007c0c */ /* 0x020fe2000c781270 */
[----:B------:R-:W5:Y:S01]  /*8820*/  LDCU UR6, c[0x0][0x39c] ;  /* 0x00007380ff0677ac */ /* 0x000f620008000800 */
[C---:B------:R-:W-:Y:S01]  /*8830*/  LEA.HI.X.SX32 R5, R11.reuse, R2, 0x1, P6 ;  /* 0x000000020b057211 */ /* 0x040fe200030f0eff */
[----:B------:R-:W-:Y:S01]  /*8840*/  VIADD R11, R11, UR5 ;  /* 0x000000050b0b7c36 */ /* 0x000fe20008000000 */
[----:B------:R-:W-:Y:S02]  /*8850*/  SHF.R.S32.HI R13, RZ, 0x8, R13 ;  /* 0x00000008ff0d7819 */ /* 0x000fe4000001140d */
[----:B------:R-:W-:Y:S01]  /*8860*/  F2FP.SATFINITE.E4M3.F32.PACK_AB_MERGE_C R55, R55, R54, RZ ;  /* 0x000000363737723e */ /* 0x000fe200048070ff */
[----:B--2---:R-:W-:Y:S01]  /*8870*/  VIADD R3, R11, UR5 ;  /* 0x000000050b037c36 */ /* 0x004fe20008000000 */
[----:B------:R-:W-:Y:S01]  /*8880*/  LOP3.LUT R10, R145, 0x35, RZ, 0xfc, !PT ;  /* 0x00000035910a7812 */ /* 0x000fe200078efcff */
[----:B------:R2:W-:Y:S01]  /*8890*/  @P3 STG.E.U8 desc[UR18][R4.64], R13 ;  /* 0x0000000d04003986 */ /* 0x0005e2000c101112 */
[----:B------:R-:W-:-:S02]  /*88a0*/  IADD3 R6, P3, PT, R11, R0, RZ ;  /* 0x000000000b067210 */ /* 0x000fc40007f7e0ff */
[----:B0-----:R-:W-:Y:S02]  /*88b0*/  PRMT R9, R55, 0x9910, RZ ;  /* 0x0000991037097816 */ /* 0x001fe400000000ff */
[----:B------:R-:W-:Y:S02]  /*88c0*/  LEA.HI.X.SX32 R7, R11, R2, 0x1, P3 ;  /* 0x000000020b077211 */ /* 0x000fe400018f0eff */
[C---:B------:R-:W-:Y:S01]  /*88d0*/  IADD3 R8, P3, PT, R3.reuse, R0, RZ ;  /* 0x0000000003087210 */ /* 0x040fe20007f7e0ff */
[----:B------:R-:W-:Y:S01]  /*88e0*/  IMAD.MOV.U32 R11, RZ, RZ, R9 ;  /* 0x000000ffff0b7224 */ /* 0x000fe200078e0009 */
[----:B-1----:R-:W-:Y:S01]  /*88f0*/  ISETP.LT.AND P6, PT, R10, UR7, !P0 ;  /* 0x000000070a007c0c */ /* 0x002fe2000c7c1270 */
[----:B------:R0:W-:Y:S01]  /*8900*/  @P5 STG.E.U8 desc[UR18][R6.64], R55 ;  /* 0x0000003706005986 */ /* 0x0001e2000c101112 */
[C---:B------:R-:W-:Y:S01]  /*8910*/  LEA.HI.X.SX32 R9, R3.reuse, R2, 0x1, P3 ;  /* 0x0000000203097211 */ /* 0x040fe200018f0eff */
[----:B------:R-:W-:Y:S01]  /*8920*/  VIADD R3, R3, UR5 ;  /* 0x0000000503037c36 */ /* 0x000fe20008000000 */
[----:B------:R-:W-:Y:S01]  /*8930*/  SHF.R.S32.HI R11, RZ, 0x8, R11 ;  /* 0x00000008ff0b7819 */ /* 0x000fe2000001140b */
[----:B------:R-:W1:Y:S01]  /*8940*/  LDCU UR7, c[0x0][0x39c] ;  /* 0x00007380ff0777ac */ /* 0x000e620008000800 */
[----:B--2---:R-:W-:-:S02]  /*8950*/  LOP3.LUT R5, R145, 0x37, RZ, 0xfc, !PT ;  /* 0x0000003791057812 */ /* 0x004fc400078efcff */
[----:B------:R-:W-:Y:S01]  /*8960*/  LOP3.LUT R10, R145, 0x36, RZ, 0xfc, !PT ;  /* 0x00000036910a7812 */ /* 0x000fe200078efcff */
[----:B------:R2:W-:Y:S01]  /*8970*/  @P2 STG.E.U8 desc[UR18][R8.64], R11 ;  /* 0x0000000b08002986 */ /* 0x0005e2000c101112 */
[----:B------:R-:W-:Y:S02]  /*8980*/  IADD3 R4, P5, PT, R3, R0, RZ ;  /* 0x0000000003047210 */ /* 0x000fe40007fbe0ff */
[----:B------:R-:W-:Y:S02]  /*8990*/  F2FP.SATFINITE.E4M3.F32.PACK_AB_MERGE_C R57, R57, R56, RZ ;  /* 0x000000383939723e */ /* 0x000fe400048070ff */
[----:B-----5:R-:W-:Y:S01]  /*89a0*/  ISETP.LT.AND P2, PT, R5, UR6, !P0 ;  /* 0x0000000605007c0c */ /* 0x020fe2000c741270 */
[----:B------:R-:W5:Y:S01]  /*89b0*/  LDCU UR6, c[0x0][0x39c] ;  /* 0x00007380ff0677ac */ /* 0x000f620008000800 */
[----:B---3--:R-:W-:Y:S02]  /*89c0*/  ISETP.LT.AND P3, PT, R10, UR4, !P0 ;  /* 0x000000040a007c0c */ /* 0x008fe4000c761270 */
[C---:B------:R-:W-:Y:S01]  /*89d0*/  LEA.HI.X.SX32 R5, R3.reuse, R2, 0x1, P5 ;  /* 0x0000000203057211 */ /* 0x040fe200028f0eff */
[----:B------:R-:W3:Y:S01]  /*89e0*/  LDCU UR4, c[0x0][0x39c] ;  /* 0x00007380ff0477ac */ /* 0x000ee20008000800 */
[----:B------:R-:W-:Y:S01]  /*89f0*/  VIADD R3, R3, UR5 ;  /* 0x0000000503037c36 */ /* 0x000fe20008000000 */
[----:B0-----:R-:W-:-:S02]  /*8a00*/  PRMT R7, R57, 0x9910, RZ ;  /* 0x0000991039077816 */ /* 0x001fc400000000ff */
[----:B------:R0:W-:Y:S01]  /*8a10*/  @P4 STG.E.U8 desc[UR18][R4.64], R57 ;  /* 0x0000003904004986 */ /* 0x0001e2000c101112 */
[C---:B--2---:R-:W-:Y:S01]  /*8a20*/  VIADD R11, R3.reuse, UR5 ;  /* 0x00000005030b7c36 */ /* 0x044fe20008000000 */
[----:B------:R-:W-:Y:S01]  /*8a30*/  IADD3 R6, P4, PT, R3, R0, RZ ;  /* 0x0000000003067210 */ /* 0x000fe20007f9e0ff */
[----:B------:R-:W-:Y:S01]  /*8a40*/  IMAD.MOV.U32 R8, RZ, RZ, R7 ;  /* 0x000000ffff087224 */ /* 0x000fe200078e0007 */
[----:B------:R-:W-:Y:S02]  /*8a50*/  LOP3.LUT R10, R145, 0x38, RZ, 0xfc, !PT ;  /* 0x00000038910a7812 */ /* 0x000fe400078efcff */
[----:B------:R-:W-:Y:S02]  /*8a60*/  LEA.HI.X.SX32 R7, R3, R2, 0x1, P4 ;  /* 0x0000000203077211 */ /* 0x000fe400020f0eff */
[----:B------:R-:W-:Y:S02]  /*8a70*/  SHF.R.S32.HI R3, RZ, 0x8, R8 ;  /* 0x00000008ff037819 */ /* 0x000fe40000011408 */
[----:B------:R-:W-:-:S02]  /*8a80*/  IADD3 R8, P4, PT, R11, R0, RZ ;  /* 0x000000000b087210 */ /* 0x000fc40007f9e0ff */
[----:B-1----:R-:W-:Y:S01]  /*8a90*/  ISETP.LT.AND P5, PT, R10, UR7, !P0 ;  /* 0x000000070a007c0c */ /* 0x002fe2000c7a1270 */
[----:B------:R1:W-:Y:S01]  /*8aa0*/  @P6 STG.E.U8 desc[UR18][R6.64], R3 ;  /* 0x0000000306006986 */ /* 0x0003e2000c101112 */
[----:B------:R-:W-:Y:S01]  /*8ab0*/  LOP3.LUT R10, R145, 0x39, RZ, 0xfc, !PT ;  /* 0x00000039910a7812 */ /* 0x000fe200078efcff */
[----:B------:R-:W2:Y:S01]  /*8ac0*/  LDCU UR7, c[0x0][0x39c] ;  /* 0x00007380ff0777ac */ /* 0x000ea20008000800 */
[----:B------:R-:W-:Y:S02]  /*8ad0*/  F2FP.SATFINITE.E4M3.F32.PACK_AB_MERGE_C R59, R59, R58, RZ ;  /* 0x0000003a3b3b723e */ /* 0x000fe400048070ff */
[C---:B------:R-:W-:Y:S01]  /*8ae0*/  LEA.HI.X.SX32 R9, R11.reuse, R2, 0x1, P4 ;  /* 0x000000020b097211 */ /* 0x040fe200020f0eff */
[----:B------:R-:W-:Y:S01]  /*8af0*/  VIADD R11, R11, UR5 ;  /* 0x000000050b0b7c36 */ /* 0x000fe20008000000 */
[----:B---3--:R-:W-:Y:S01]  /*8b00*/  ISETP.LT.AND P4, PT, R10, UR4, !P0 ;  /* 0x000000040a007c0c */ /* 0x008fe2000c781270 */
[----:B------:R-:W3:Y:S01]  /*8b10*/  LDCU UR4, c[0x0][0x39c] ;  /* 0x00007380ff0477ac */ /* 0x000ee20008000800 */
[----:B------:R-:W-:Y:S01]  /*8b20*/  PRMT R13, R59, 0x9910, RZ ;  /* 0x000099103b0d7816 */ /* 0x000fe200000000ff */
[----:B------:R1:W-:Y:S01]  /*8b30*/  @P3 STG.E.U8 desc[UR18][R8.64], R59 ;  /* 0x0000003b08003986 */ /* 0x0003e2000c101112 */
[----:B0-----:R-:W-:-:S02]  /*8b40*/  IADD3 R4, P3, PT, R11, R0, RZ ;  /* 0x000000000b047210 */ /* 0x001fc40007f7e0ff */
[----:B------:R-:W-:Y:S02]  /*8b50*/  SHF.R.S32.HI R13, RZ, 0x8, R13 ;  /* 0x00000008ff0d7819 */ /* 0x000fe4000001140d */
[C---:B------:R-:W-:Y:S01]  /*8b60*/  LEA.HI.X.SX32 R5, R11.reuse, R2, 0x1, P3 ;  /* 0x000000020b057211 */ /* 0x040fe200018f0eff */
[----:B------:R-:W-:Y:S01]  /*8b70*/  VIADD R11, R11, UR5 ;  /* 0x000000050b0b7c36 */ /* 0x000fe20008000000 */
[----:B------:R-:W-:Y:S02]  /*8b80*/  LOP3.LUT R10, R145, 0x3a, RZ, 0xfc, !PT ;  /* 0x0000003a910a7812 */ /* 0x000fe400078efcff */
[----:B------:R-:W-:Y:S01]  /*8b90*/  F2FP.SATFINITE.E4M3.F32.PACK_AB_MERGE_C R61, R61, R60, RZ ;  /* 0x0000003c3d3d723e */ /* 0x000fe200048070ff */
[----:B------:R0:W-:Y:S01]  /*8ba0*/  @P2 STG.E.U8 desc[UR18][R4.64], R13 ;  /* 0x0000000d04002986 */ /* 0x0001e2000c101112 */
[----:B-----5:R-:W-:Y:S01]  /*8bb0*/  ISETP.LT.AND P3, PT, R10, UR6, !P0 ;  /* 0x000000060a007c0c */ /* 0x020fe2000c761270 */
[----:B------:R-:W5:Y:S01]  /*8bc0*/  LDCU UR6, c[0x0][0x39c] ;  /* 0x00007380ff0677ac */ /* 0x000f620008000800 */
[C---:B-1----:R-:W-:Y:S01]  /*8bd0*/  IADD3 R6, P2, PT, R11.reuse, R0, RZ ;  /* 0x000000000b067210 */ /* 0x042fe20007f5e0ff */
[----:B------:R-:W-:Y:S01]  /*8be0*/  VIADD R3, R11, UR5 ;  /* 0x000000050b037c36 */ /* 0x000fe20008000000 */
[----:B------:R-:W-:-:S02]  /*8bf0*/  PRMT R10, R61, 0x9910, RZ ;  /* 0x000099103d0a7816 */ /* 0x000fc400000000ff */
[----:B------:R-:W-:Y:S02]  /*8c00*/  LOP3.LUT R8, R145, 0x3b, RZ, 0xfc, !PT ;  /* 0x0000003b91087812 */ /* 0x000fe400078efcff */
[----:B------:R-:W-:Y:S01]  /*8c10*/  LEA.HI.X.SX32 R7, R11, R2, 0x1, P2 ;  /* 0x000000020b077211 */ /* 0x000fe200010f0eff */
[----:B------:R-:W-:Y:S01]  /*8c20*/  IMAD.MOV.U32 R11, RZ, RZ, R10 ;  /* 0x000000ffff0b7224 */ /* 0x000fe200078e000a */
[----:B---3--:R-:W-:Y:S01]  /*8c30*/  ISETP.LT.AND P2, PT, R8, UR4, !P0 ;  /* 0x0000000408007c0c */ /* 0x008fe2000c741270 */
[----:B------:R-:W1:Y:S01]  /*8c40*/  LDCU UR4, c[0x0][0x39c] ;  /* 0x00007380ff0477ac */ /* 0x000e620008000800 */
[----:B------:R-:W-:Y:S01]  /*8c50*/  LOP3.LUT R9, R145, 0x3c, RZ, 0xfc, !PT ;  /* 0x0000003c91097812 */ /* 0x000fe200078efcff */
[----:B------:R3:W-:Y:S01]  /*8c60*/  @P5 STG.E.U8 desc[UR18][R6.64], R61 ;  /* 0x0000003d06005986 */ /* 0x0007e2000c101112 */
[----:B------:R-:W-:Y:S02]  /*8c70*/  IADD3 R8, P6, PT, R3, R0, RZ ;  /* 0x0000000003087210 */ /* 0x000fe40007fde0ff */
[----:B--2---:R-:W-:Y:S01]  /*8c80*/  ISETP.LT.AND P5, PT, R9, UR7, !P0 ;  /* 0x0000000709007c0c */ /* 0x004fe2000c7a1270 */
[----:B------:R-:W2:Y:S01]  /*8c90*/  LDCU UR7, c[0x0][0x39c] ;  /* 0x00007380ff0777ac */ /* 0x000ea20008000800 */
[C---:B------:R-:W-:Y:S01]  /*8ca0*/  LEA.HI.X.SX32 R9, R3.reuse, R2, 0x1, P6 ;  /* 0x0000000203097211 */ /* 0x040fe200030f0eff */
[----:B------:R-:W-:Y:S01]  /*8cb0*/  VIADD R3, R3, UR5 ;  /* 0x0000000503037c36 */ /* 0x000fe20008000000 */
[----:B------:R-:W-:-:S02]  /*8cc0*/  SHF.R.S32.HI R11, RZ, 0x8, R11 ;  /* 0x00000008ff0b7819 */ /* 0x000fc4000001140b */
[----:B0-----:R-:W-:Y:S02]  /*8cd0*/  LOP3.LUT R5, R145, 0x3d, RZ, 0xfc, !PT ;  /* 0x0000003d91057812 */ /* 0x001fe400078efcff */
[----:B------:R-:W-:Y:S01]  /*8ce0*/  F2FP.SATFINITE.E4M3.F32.PACK_AB_MERGE_C R63, R63, R62, RZ ;  /* 0x0000003e3f3f723e */ /* 0x000fe200048070ff */
[----:B------:R0:W-:Y:S01]  /*8cf0*/  @P4 STG.E.U8 desc[UR18][R8.64], R11 ;  /* 0x0000000b08004986 */ /* 0x0001e2000c101112 */
[----:B------:R-:W-:Y:S02]  /*8d00*/  IADD3 R4, P4, PT, R3, R0, RZ ;  /* 0x0000000003047210 */ /* 0x000fe40007f9e0ff */
[----:B-----5:R-:W-:Y:S01]  /*8d10*/  ISETP.LT.AND P6, PT, R5, UR6, !P0 ;  /* 0x0000000605007c0c */ /* 0x020fe2000c7c1270 */
[----:B------:R-:W5:Y:S01]  /*8d20*/  LDCU UR6, c[0x0][0x39c] ;  /* 0x00007380ff0677ac */ /* 0x000f620008000800 */
[C---:B------:R-:W-:Y:S01]  /*8d30*/  LEA.HI.X.SX32 R5, R3.reuse, R2, 0x1, P4 ;  /* 0x0000000203057211 */ /* 0x040fe200020f0eff */
[----:B------:R-:W-:Y:S01]  /*8d40*/  VIADD R3, R3, UR5 ;  /* 0x0000000503037c36 */ /* 0x000fe20008000000 */
[----:B------:R-:W-:-:S02]  /*8d50*/  PRMT R10, R63, 0x9910, RZ ;  /* 0x000099103f0a7816 */ /* 0x000fc400000000ff */
[----:B---3--:R-:W-:Y:S01]  /*8d60*/  LOP3.LUT R7, R145, 0x3e, RZ, 0xfc, !PT ;  /* 0x0000003e91077812 */ /* 0x008fe200078efcff */
[----:B------:R3:W-:Y:S01]  /*8d70*/  @P3 STG.E.U8 desc[UR18][R4.64], R63 ;  /* 0x0000003f04003986 */ /* 0x0007e2000c101112 */
[----:B------:R-:W-:Y:S01]  /*8d80*/  IADD3 R6, P3, PT, R3, R0, RZ ;  /* 0x0000000003067210 */ /* 0x000fe20007f7e0ff */
[----:B0-----:R-:W-:Y:S01]  /*8d90*/  IMAD.MOV.U32 R8, RZ, RZ, R10 ;  /* 0x000000ffff087224 */ /* 0x001fe200078e000a */
[----:B-1----:R-:W-:Y:S01]  /*8da0*/  ISETP.LT.AND P4, PT, R7, UR4, !P0 ;  /* 0x0000000407007c0c */ /* 0x002fe2000c781270 */
[C---:B------:R-:W-:Y:S01]  /*8db0*/  VIADD R11, R3.reuse, UR5 ;  /* 0x00000005030b7c36 */ /* 0x040fe20008000000 */
[----:B------:R-:W-:Y:S01]  /*8dc0*/  LEA.HI.X.SX32 R7, R3, R2, 0x1, P3 ;  /* 0x0000000203077211 */ /* 0x000fe200018f0eff */
[----:B------:R-:W0:Y:S01]  /*8dd0*/  LDCU UR4, c[0x0][0x39c] ;  /* 0x00007380ff0477ac */ /* 0x000e220008000800 */
[----:B------:R-:W-:Y:S02]  /*8de0*/  SHF.R.S32.HI R3, RZ, 0x8, R8 ;  /* 0x00000008ff037819 */ /* 0x000fe40000011408 */
[----:B------:R-:W-:-:S02]  /*8df0*/  LOP3.LUT R9, R145, 0x3f, RZ, 0xfc, !PT ;  /* 0x0000003f91097812 */ /* 0x000fc400078efcff */
[----:B------:R-:W-:Y:S01]  /*8e00*/  IADD3 R8, P3, PT, R11, R0, RZ ;  /* 0x000000000b087210 */ /* 0x000fe20007f7e0ff */
[----:B------:R1:W-:Y:S01]  /*8e10*/  @P2 STG.E.U8 desc[UR18][R6.64], R3 ;  /* 0x0000000306002986 */ /* 0x0003e2000c101112 */
[----:B--2---:R-:W-:Y:S01]  /*8e20*/  ISETP.LT.AND P2, PT, R9, UR7, !P0 ;  /* 0x0000000709007c0c */ /* 0x004fe2000c741270 */
[----:B------:R-:W2:Y:S01]  /*8e30*/  LDCU UR7, c[0x0][0x39c] ;  /* 0x00007380ff0777ac */ /* 0x000ea20008000800 */
[C---:B------:R-:W-:Y:S01]  /*8e40*/  LEA.HI.X.SX32 R9, R11.reuse, R2, 0x1, P3 ;  /* 0x000000020b097211 */ /* 0x040fe200018f0eff */
[----:B------:R-:W-:Y:S01]  /*8e50*/  VIADD R11, R11, UR5 ;  /* 0x000000050b0b7c36 */ /* 0x000fe20008000000 */
[----:B------:R-:W-:Y:S02]  /*8e60*/  F2FP.SATFINITE.E4M3.F32.PACK_AB_MERGE_C R65, R65, R64, RZ ;  /* 0x000000404141723e */ /* 0x000fe400048070ff */
[----:B------:R-:W-:Y:S02]  /*8e70*/  LOP3.LUT R10, R145, 0x40, RZ, 0xfc, !PT ;  /* 0x00000040910a7812 */ /* 0x000fe400078efcff */
[----:B------:R-:W-:Y:S01]  /*8e80*/  PRMT R13, R65, 0x9910, RZ ;  /* 0x00009910410d7816 */ /* 0x000fe200000000ff */
[----:B------:R0:W-:Y:S01]  /*8e90*/  @P5 STG.E.U8 desc[UR18][R8.64], R65 ;  /* 0x0000004108005986 */ /* 0x0001e2000c101112 */
[C---:B---3--:R-:W-:Y:S01]  /*8ea0*/  IADD3 R4, P5, PT, R11.reuse, R0, RZ ;  /* 0x000000000b047210 */ /* 0x048fe20007fbe0ff */
[----:B-1----:R-:W-:Y:S01]  /*8eb0*/  VIADD R3, R11, UR5 ;  /* 0x000000050b037c36 */ /* 0x002fe20008000000 */
[----:B------:R-:W-:-:S02]  /*8ec0*/  SHF.R.S32.HI R13, RZ, 0x8, R13 ;  /* 0x00000008ff0d7819 */ /* 0x000fc4000001140d */
[----:B------:R-:W-:Y:S02]  /*8ed0*/  LEA.HI.X.SX32 R5, R11, R2, 0x1, P5 ;  /* 0x000000020b057211 */ /* 0x000fe400028f0eff */
[----:B-----5:R-:W-:Y:S01]  /*8ee0*/  ISETP.LT.AND P3, PT, R10, UR6, !P0 ;  /* 0x000000060a007c0c */ /* 0x020fe2000c761270 */
[----:B------:R-:W1:Y:S01]  /*8ef0*/  LDCU UR6, c[0x0][0x39c] ;  /* 0x00007380ff0677ac */ /* 0x000e620008000800 */
[----:B------:R-:W-:Y:S01]  /*8f00*/  IADD3 R6, P5, PT, R3, R0, RZ ;  /* 0x0000000003067210 */ /* 0x000fe20007fbe0ff */
[----:B------:R3:W-:Y:S01]  /*8f10*/  @P6 STG.E.U8 desc[UR18][R4.64], R13 ;  /* 0x0000000d04006986 */ /* 0x0007e2000c101112 */
[----:B------:R-:W-:Y:S02]  /*8f20*/  LOP3.LUT R10, R145, 0x41, RZ, 0xfc, !PT ;  /* 0x00000041910a7812 */ /* 0x000fe400078efcff */
[----:B------:R-:W-:Y:S02]  /*8f30*/  F2FP.SATFINITE.E4M3.F32.PACK_AB_MERGE_C R67, R67, R66, RZ ;  /* 0x000000424343723e */ /* 0x000fe400048070ff */
[C---:B------:R-:W-:Y:S01]  /*8f40*/  LEA.HI.X.SX32 R7, R3.reuse, R2, 0x1, P5 ;  /* 0x0000000203077211 */ /* 0x040fe200028f0eff */
[----:B------:R-:W-:Y:S01]  /*8f50*/  VIADD R3, R3, UR5 ;  /* 0x0000000503037c36 */ /* 0x000fe20008000000 */
[----:B0-----:R-:W-:Y:S01]  /*8f60*/  ISETP.LT.AND P6, PT, R10, UR4, !P0 ;  /* 0x000000040a007c0c */ /* 0x001fe2000c7c1270 */
[----:B------:R-:W0:Y:S01]  /*8f70*/  LDCU UR4, c[0x0][0x39c] ;  /* 0x00007380ff0477ac */ /* 0x000e220008000800 */
[----:B------:R-:W-:Y:S01]  /*8f80*/  PRMT R10, R67, 0x9910, RZ ;  /* 0x00009910430a7816 */ /* 0x000fe200000000ff */
[----:B------:R5:W-:Y:S01]  /*8f90*/  @P4 STG.E.U8 desc[UR18][R6.64], R67 ;  /* 0x0000004306004986 */ /* 0x000be2000c101112 */
[C---:B------:R-:W-:Y:S01]  /*8fa0*/  IADD3 R8, P4, PT, R3.reuse, R0, RZ ;  /* 0x0000000003087210 */ /* 0x040fe20007f9e0ff */
[----:B------:R-:W-:Y:S01]  /*8fb0*/  VIADD R11, R3, UR5 ;  /* 0x00000005030b7c36 */ /* 0x000fe20008000000 */
[----:B---3--:R-:W-:-:S02]  /*8fc0*/  LOP3.LUT R5, R145, 0x43, RZ, 0xfc, !PT ;  /* 0x0000004391057812 */ /* 0x008fc400078efcff */
[----:B------:R-:W-:Y:S02]  /*8fd0*/  LEA.HI.X.SX32 R9, R3, R2, 0x1, P4 ;  /* 0x0000000203097211 */ /* 0x000fe400020f0eff */
[----:B------:R-:W-:Y:S02]  /*8fe0*/  SHF.R.S32.HI R3, RZ, 0x8, R10 ;  /* 0x00000008ff037819 */ /* 0x000fe4000001140a */
[----:B------:R-:W-:Y:S02]  /*8ff0*/  IADD3 R4, P5, PT, R11, R0, RZ ;  /* 0x000000000b047210 */ /* 0x000fe40007fbe0ff */
[----:B------:R-:W-:Y:S01]  /*9000*/  F2FP.SATFINITE.E4M3.F32.PACK_AB_MERGE_C R69, R69, R68, RZ ;  /* 0x000000444545723e */ /* 0x000fe200048070ff */
[----:B------:R3:W-:Y:S01]  /*9010*/  @P2 STG.E.U8 desc[UR18][R8.64], R3 ;  /* 0x0000000308002986 */ /* 0x0007e2000c101112 */
[----:B-----5:R-:W-:Y:S02]  /*9020*/  LOP3.LUT R6, R145, 0x44, RZ, 0xfc, !PT ;  /* 0x0000004491067812 */ /* 0x020fe400078efcff */
[----:B--2---:R-:W-:Y:S01]  /*9030*/  ISETP.LT.AND P2, PT, R5, UR7, !P0 ;  /* 0x0000000705007c0c */ /* 0x004fe2000c741270 */
[----:B------:R-:W2:Y:S01]  /*9040*/  LDCU UR7, c[0x0][0x39c] ;  /* 0x00007380ff0777ac */ /* 0x000ea20008000800 */
[C---:B------:R-:W-:Y:S01]  /*9050*/  LEA.HI.X.SX32 R5, R11.reuse, R2, 0x1, P5 ;  /* 0x000000020b057211 */ /* 0x040fe200028f0eff */
[----:B------:R-:W-:Y:S01]  /*9060*/  VIADD R11, R11, UR5 ;  /* 0x000000050b0b7c36 */ /* 0x000fe20008000000 */
[----:B------:R-:W-:-:S02]  /*9070*/  LOP3.LUT R12, R145, 0x42, RZ, 0xfc, !PT ;  /* 0x00000042910c7812 */ /* 0x000fc400078efcff */
[----:B0-----:R-:W-:Y:S01]  /*9080*/  ISETP.LT.AND P5, PT, R6, UR4, !P0 ;  /* 0x0000000406007c0c */ /* 0x001fe2000c7a1270 */
[----:B------:R-:W0:Y:S01]  /*9090*/  LDCU UR4, c[0x0][0x39c] ;  /* 0x00007380ff0477ac */ /* 0x000e220008000800 */
[----:B------:R-:W-:Y:S01]  /*90a0*/  PRMT R7, R69, 0x9910, RZ ;  /* 0x0000991045077816 */ /* 0x000fe200000000ff */
[----:B------:R5:W-:Y:S01]  /*90b0*/  @P3 STG.E.U8 desc[UR18][R4.64], R69 ;  /* 0x0000004504003986 */ /* 0x000be2000c101112 */
[----:B-1----:R-:W-:Y:S01]  /*90c0*/  ISETP.LT.AND P4, PT, R12, UR6, !P0 ;  /* 0x000000060c007c0c */ /* 0x002fe2000c781270 */
[----:B------:R-:W1:Y:S01]  /*90d0*/  LDCU UR6, c[0x0][0x39c] ;  /* 0x00007380ff0677ac */ /* 0x000e620008000800 */
[C---:B------:R-:W-:Y:S01]  /*90e0*/  IADD3 R6, P3, PT, R11.reuse, R0, RZ ;  /* 0x000000000b067210 */ /* 0x040fe20007f7e0ff */
[----:B---3--:R-:W-:Y:S01]  /*90f0*/  VIADD R3, R11, UR5 ;  /* 0x000000050b037c36 */ /* 0x008fe20008000000 */
[----:B------:R-:W-:Y:S01]  /*9100*/  F2FP.SATFINITE.E4M3.F32.PACK_AB_MERGE_C R71, R71, R70, RZ ;  /* 0x000000464747723e */ /* 0x000fe200048070ff */
[----:B------:R-:W-:Y:S01]  /*9110*/  IMAD.MOV.U32 R9, RZ, RZ, R7 ;  /* 0x000000ffff097224 */ /* 0x000fe200078e0007 */
[----:B------:R-:W-:-:S02]  /*9120*/  LEA.HI.X.SX32 R7, R11, R2, 0x1, P3 ;  /* 0x000000020b077211 */ /* 0x000fc400018f0eff */
[C---:B------:R-:W-:Y:S02]  /*9130*/  IADD3 R8, P3, PT, R3.reuse, R0, RZ ;  /* 0x0000000003087210 */ /* 0x040fe40007f7e0ff */
[----:B------:R-:W-:Y:S02]  /*9140*/  SHF.R.S32.HI R11, RZ, 0x8, R9 ;  /* 0x00000008ff0b7819 */ /* 0x000fe40000011409 */
[C---:B------:R-:W-:Y:S01]  /*9150*/  LEA.HI.X.SX32 R9, R3.reuse, R2, 0x1, P3 ;  /* 0x0000000203097211 */ /* 0x040fe200018f0eff */
[----:B------:R-:W-:Y:S01]  /*9160*/  VIADD R3, R3, UR5 ;  /* 0x0000000503037c36 */ /* 0x000fe20008000000 */
[C---:B-----5:R-:W-:Y:S01]  /*9170*/  LOP3.LUT R4, R145.reuse, 0x45, RZ, 0xfc, !PT ;  /* 0x0000004591047812 */ /* 0x060fe200078efcff */
[----:B------:R3:W-:Y:S01]  /*9180*/  @P6 STG.E.U8 desc[UR18][R6.64], R11 ;  /* 0x0000000b06006986 */ /* 0x0007e2000c101112 */
[----:B------:R-:W-:Y:S02]  /*9190*/  LOP3.LUT R5, R145, 0x46, RZ, 0xfc, !PT ;  /* 0x0000004691057812 */ /* 0x000fe400078efcff */
[----:B0-----:R-:W-:Y:S01]  /*91a0*/  ISETP.LT.AND P3, PT, R4, UR4, !P0 ;  /* 0x0000000404007c0c */ /* 0x001fe2000c761270 */
[----:B------:R0:W-:Y:S01]  /*91b0*/  @P4 STG.E.U8 desc[UR18][R8.64], R71 ;  /* 0x0000004708004986 */ /* 0x0001e2000c101112 */
[----:B------:R-:W-:Y:S01]  /*91c0*/  PRMT R13, R71, 0x9910, RZ ;  /* 0x00009910470d7816 */ /* 0x000fe200000000ff */
[----:B------:R-:W5:Y:S01]  /*91d0*/  LDCU UR4, c[0x0][0x39c] ;  /* 0x00007380ff0477ac */ /* 0x000f620008000800 */
[----:B------:R-:W-:-:S02]  /*91e0*/  IADD3 R4, P6, PT, R3, R0, RZ ;  /* 0x0000000003047210 */ /* 0x000fc40007fde0ff */
[----:B-1----:R-:W-:Y:S01]  /*91f0*/  ISETP.LT.AND P4, PT, R5, UR6, !P0 ;  /* 0x0000000605007c0c */ /* 0x002fe2000c781270 */
[----:B------:R-:W1:Y:S01]  /*9200*/  LDCU UR6, c[0x0][0x39c] ;  /* 0x00007380ff0677ac */ /* 0x000e620008000800 */
[C---:B------:R-:W-:Y:S01]  /*9210*/  LEA.HI.X.SX32 R5, R3.reuse, R2, 0x1, P6 ;  /* 0x0000000203057211 */ /* 0x040fe200030f0eff */
[----:B------:R-:W-:Y:S01]  /*9220*/  VIADD R3, R3, UR5 ;  /* 0x0000000503037c36 */ /* 0x000fe20008000000 */
[----:B------:R-:W-:Y:S02]  /*9230*/  SHF.R.S32.HI R13, RZ, 0x8, R13 ;  /* 0x00000008ff0d7819 */ /* 0x000fe4000001140d */
[----:B------:R-:W-:Y:S01]  /*9240*/  F2FP.SATFINITE.E4M3.F32.PACK_AB_MERGE_C R73, R73, R72, RZ ;  /* 0x000000484949723e */ /* 0x000fe200048070ff */
[----:B---3--:R-:W-:Y:S01]  /*9250*/  VIADD R11, R3, UR5 ;  /* 0x00000005030b7c36 */ /* 0x008fe20008000000 */
[----:B------:R-:W-:Y:S01]  /*9260*/  LOP3.LUT R10, R145, 0x47, RZ, 0xfc, !PT ;  /* 0x00000047910a7812 */ /* 0x000fe200078efcff */
[----:B------:R3:W-:Y:S01]  /*9270*/  @P2 STG.E.U8 desc[UR18][R4.64], R13 ;  /* 0x0000000d04002986 */ /* 0x0007e2000c101112 */
[----:B------:R-:W-:-:S02]  /*9280*/  IADD3 R6, P2, PT, R3, R0, RZ ;  /* 0x0000000003067210 */ /* 0x000fc40007f5e0ff */
[----:B0-----:R-:W-:Y:S02]  /*9290*/  PRMT R9, R73, 0x9910, RZ ;  /* 0x0000991049097816 */ /* 0x001fe400000000ff */
[----:B------:R-:W-:Y:S02]  /*92a0*/  LEA.HI.X.SX32 R7, R3, R2, 0x1, P2 ;  /* 0x0000000203077211 */ /* 0x000fe400010f0eff */
[C---:B------:R-:W-:Y:S01]  /*92b0*/  IADD3 R8, P2, PT, R11.reuse, R0, RZ ;  /* 0x000000000b087210 */ /* 0x040fe20007f5e0ff */
[----:B------:R-:W-:Y:S01]  /*92c0*/  IMAD.MOV.U32 R3, RZ, RZ, R9 ;  /* 0x000000ffff037224 */ /* 0x000fe200078e0009 */
[----:B--2---:R-:W-:Y:S01]  /*92d0*/  ISETP.LT.AND P6, PT, R10, UR7, !P0 ;  /* 0x000000070a007c0c */ /* 0x004fe2000c7c1270 */
[----:B------:R0:W-:Y:S01]  /*92e0*/  @P5 STG.E.U8 desc[UR18][R6.64], R73 ;  /* 0x0000004906005986 */ /* 0x0001e2000c101112 */
[C---:B------:R-:W-:Y:S01]  /*92f0*/  LEA.HI.X.SX32 R9, R11.reuse, R2, 0x1, P2 ;  /* 0x000000020b097211 */ /* 0x040fe200010f0eff */
[----:B------:R-:W-:Y:S01]  /*9300*/  VIADD R11, R11, UR5 ;  /* 0x000000050b0b7c36 */ /* 0x000fe20008000000 */
[----:B------:R-:W-:Y:S01]  /*9310*/  SHF.R.S32.HI R3, RZ, 0x8, R3 ;  /* 0x00000008ff037819 */ /* 0x000fe20000011403 */
[----:B------:R-:W2:Y:S01]  /*9320*/  LDCU UR7, c[0x0][0x39c] ;  /* 0x00007380ff0777ac */ /* 0x000ea20008000800 */
[----:B---3--:R-:W-:-:S02]  /*9330*/  LOP3.LUT R5, R145, 0x49, RZ, 0xfc, !PT ;  /* 0x0000004991057812 */ /* 0x008fc400078efcff */
[----:B------:R-:W-:Y:S01]  /*9340*/  LOP3.LUT R10, R145, 0x48, RZ, 0xfc, !PT ;  /* 0x00000048910a7812 */ /* 0x000fe200078efcff */
[----:B------:R3:W-:Y:S01]  /*9350*/  @P3 STG.E.U8 desc[UR18][R8.64], R3 ;  /* 0x0000000308003986 */ /* 0x0007e2000c101112 */
[----:B------:R-:W-:Y:S02]  /*9360*/  IADD3 R4, P5, PT, R11, R0, RZ ;  /* 0x000000000b047210 */ /* 0x000fe40007fbe0ff */
[----:B------:R-:W-:Y:S02]  /*9370*/  F2FP.SATFINITE.E4M3.F32.PACK_AB_MERGE_C R75, R75, R74, RZ ;  /* 0x0000004a4b4b723e */ /* 0x000fe400048070ff */
[----:B-1----:R-:W-:Y:S01]  /*9380*/  ISETP.LT.AND P3, PT, R5, UR6, !P0 ;  /* 0x0000000605007c0c */ /* 0x002fe2000c761270 */
[----:B------:R-:W1:Y:S01]  /*9390*/  LDCU UR6, c[0x0][0x39c] ;  /* 0x00007380ff0677ac */ /* 0x000e620008000800 */
[----:B-----5:R-:W-:Y:S02]  /*93a0*/  ISETP.LT.AND P2, PT, R10, UR4, !P0 ;  /* 0x000000040a007c0c */ /* 0x020fe4000c741270 */
[C---:B------:R-:W-:Y:S01]  /*93b0*/  LEA.HI.X.SX32 R5, R11.reuse, R2, 0x1, P5 ;  /* 0x000000020b057211 */ /* 0x040fe200028f0eff */
[----:B------:R-:W5:Y:S01]  /*93c0*/  LDCU UR4, c[0x0][0x39c] ;  /* 0x00007380ff0477ac */ /* 0x000f620008000800 */
[----:B------:R-:W-:Y:S01]  /*93d0*/  VIADD R11, R11, UR5 ;  /* 0x000000050b0b7c36 */ /* 0x000fe20008000000 */
[----:B0-----:R-:W-:-:S02]  /*93e0*/  PRMT R7, R75, 0x9910, RZ ;  /* 0x000099104b077816 */ /* 0x001fc400000000ff */
        /* <DEDUP_REMOVED lines=15> */
[----:B-----5:R-:W-:Y:S01]  /*94e0*/  ISETP.LT.AND P4, PT, R10, UR4, !P0 ;  /* 0x000000040a007c0c */ /* 0x020fe2000c781270 */
[----:B------:R-:W5:Y:S01]  /*94f0*/  LDCU UR4, c[0x0][0x39c] ;  /* 0x00007380ff0477ac */ /* 0x000f620008000800 */
        /* <DEDUP_REMOVED lines=14> */
[----:B------:R-:W-:Y:S02]  /*95e0*/  LOP3.LUT R8, R145, 0x4d, RZ, 0xfc, !PT ;  /* 0x0000004d91087812 */ /* 0x000fe400078efcff */
[----:B------:R-:W-:Y:S01]  /*95f0*/  LEA.HI.X.SX32 R7, R3, R2, 0x1, P3 ;  /* 0x0000000203077211 */ /* 0x000fe200018f0eff */
[----:B------:R-:W-:Y:S01]  /*9600*/  IMAD.MOV.U32 R3, RZ, RZ, R10 ;  /* 0x000000ffff037224 */ /* 0x000fe200078e000a */
[----:B-----5:R-:W-:Y:S01]  /*9610*/  ISETP.LT.AND P3, PT, R8, UR4, !P0 ;  /* 0x0000000408007c0c */ /* 0x020fe2000c761270 */
[----:B------:R-:W2:Y:S01]  /*9620*/  LDCU UR4, c[0x0][0x39c] ;  /* 0x00007380ff0477ac */ /* 0x000ea20008000800 */
        /* <DEDUP_REMOVED lines=8> */
[----:B0-----:R-:W-:Y:S02]  /*96b0*/  LOP3.LUT R5, R145, 0x4f, RZ, 0xfc, !PT ;  /* 0x0000004f91057812 */ /* 0x001fe400078efcff */
        /* <DEDUP_REMOVED lines=8> */
[----:B-----5:R-:W-:Y:S01]  /*9740*/  LOP3.LUT R7, R145, 0x50, RZ, 0xfc, !PT ;  /* 0x0000005091077812 */ /* 0x020fe200078efcff */
[----:B------:R5:W-:Y:S01]  /*9750*/  @P2 STG.E.U8 desc[UR18][R4.64], R81 ;  /* 0x0000005104002986 */ /* 0x000be2000c101112 */
[----:B------:R-:W-:Y:S01]  /*9760*/  IADD3 R6, P2, PT, R11, R0, RZ ;  /* 0x000000000b067210 */ /* 0x000fe20007f5e0ff */
[----:B0-----:R-:W-:Y:S01]  /*9770*/  IMAD.MOV.U32 R8, RZ, RZ, R10 ;  /* 0x000000ffff087224 */ /* 0x001fe200078e000a */
[----:B--2---:R-:W-:Y:S01]  /*9780*/  ISETP.LT.AND P4, PT, R7, UR4, !P0 ;  /* 0x0000000407007c0c */ /* 0x004fe2000c781270 */
        /* <DEDUP_REMOVED lines=15> */
[C---:B-----5:R-:W-:Y:S01]  /*9880*/  IADD3 R4, P5, PT, R3.reuse, R0, RZ ;  /* 0x0000000003047210 */ /* 0x060fe20007fbe0ff */
[----:B--2---:R-:W-:Y:S01]  /*9890*/  VIADD R11, R3, UR5 ;  /* 0x00000005030b7c36 */ /* 0x004fe20008000000 */
        /* <DEDUP_REMOVED lines=306> */
[----:B------:R-:W-:Y:S02]  /*abc0*/  F2FP.SATFINITE.E4M3.F32.PACK_AB_MERGE_C R119, R119, R118, RZ ;  /* 0x000000767777723e */ /* 0x000fe400048070ff */
[----:B---3--:R-:W-:Y:S01]  /*abd0*/  ISETP.LT.AND P5, PT, R9, UR7, !P0 ;  /* 0x0000000709007c0c */ /* 0x008fe2000c7a1270 */
[----:B------:R-:W3:Y:S01]  /*abe0*/  LDCU UR7, c[0x0][0x39c] ;  /* 0x00007380ff0777ac */ /* 0x000ee20008000800 */
[C---:B------:R-:W-:Y:S01]  /*abf0*/  LEA.HI.X.SX32 R9, R3.reuse, R2, 0x1, P3 ;  /* 0x0000000203097211 */ /* 0x040fe200018f0eff */
[----:B------:R-:W-:Y:S01]  /*ac00*/  VIADD R3, R3, UR5 ;  /* 0x0000000503037c36 */ /* 0x000fe20008000000 */
[----:B-----5:R-:W-:Y:S02]  /*ac10*/  PRMT R5, R119, 0x9910, RZ ;  /* 0x0000991077057816 */ /* 0x020fe400000000ff */
[----:B------:R-:W-:Y:S01]  /*ac20*/  LOP3.LUT R10, R145, 0x76, RZ, 0xfc, !PT ;  /* 0x00000076910a7812 */ /* 0x000fe200078efcff */
[----:B------:R5:W-:Y:S01]  /*ac30*/  @P4 STG.E.U8 desc[UR18][R8.64], R119 ;  /* 0x0000007708004986 */ /* 0x000be2000c101112 */
[C---:B------:R-:W-:Y:S01]  /*ac40*/  IADD3 R4, P4, PT, R3.reuse, R0, RZ ;  /* 0x0000000003047210 */ /* 0x040fe20007f9e0ff */
[----:B--2---:R-:W-:Y:S01]  /*ac50*/  IMAD.MOV.U32 R6, RZ, RZ, R5 ;  /* 0x000000ffff067224 */ /* 0x004fe200078e0005 */
[----:B-1----:R-:W-:Y:S01]  /*ac60*/  ISETP.LT.AND P3, PT, R10, UR6, !P0 ;  /* 0x000000060a007c0c */ /* 0x002fe2000c761270 */
[C---:B------:R-:W-:Y:S01]  /*ac70*/  VIADD R11, R3.reuse, UR5 ;  /* 0x00000005030b7c36 */ /* 0x040fe20008000000 */
[----:B------:R-:W-:Y:S01]  /*ac80*/  LEA.HI.X.SX32 R5, R3, R2, 0x1, P4 ;  /* 0x0000000203057211 */ /* 0x000fe200020f0eff */
[----:B------:R-:W1:Y:S01]  /*ac90*/  LDCU UR6, c[0x0][0x39c] ;  /* 0x00007380ff0677ac */ /* 0x000e620008000800 */
[----:B------:R-:W-:-:S02]  /*aca0*/  SHF.R.S32.HI R3, RZ, 0x8, R6 ;  /* 0x00000008ff037819 */ /* 0x000fc40000011406 */
[----:B------:R-:W-:Y:S02]  /*acb0*/  IADD3 R6, P4, PT, R11, R0, RZ ;  /* 0x000000000b067210 */ /* 0x000fe40007f9e0ff */
[----:B------:R-:W-:Y:S01]  /*acc0*/  F2FP.SATFINITE.E4M3.F32.PACK_AB_MERGE_C R121, R121, R120, RZ ;  /* 0x000000787979723e */ /* 0x000fe200048070ff */
[----:B------:R2:W-:Y:S01]  /*acd0*/  @P6 STG.E.U8 desc[UR18][R4.64], R3 ;  /* 0x0000000304006986 */ /* 0x0005e2000c101112 */
[C---:B------:R-:W-:Y:S01]  /*ace0*/  LEA.HI.X.SX32 R7, R11.reuse, R2, 0x1, P4 ;  /* 0x000000020b077211 */ /* 0x040fe200020f0eff */
[----:B------:R-:W-:Y:S01]  /*acf0*/  VIADD R11, R11, UR5 ;  /* 0x000000050b0b7c36 */ /* 0x000fe20008000000 */
[C---:B------:R-:W-:Y:S02]  /*ad00*/  LOP3.LUT R10, R145.reuse, 0x77, RZ, 0xfc, !PT ;  /* 0x00000077910a7812 */ /* 0x040fe400078efcff */
[----:B------:R-:W-:Y:S01]  /*ad10*/  LOP3.LUT R13, R145, 0x78, RZ, 0xfc, !PT ;  /* 0x00000078910d7812 */ /* 0x000fe200078efcff */
[----:B------:R1:W-:Y:S01]  /*ad20*/  @P2 STG.E.U8 desc[UR18][R6.64], R121 ;  /* 0x0000007906002986 */ /* 0x0003e2000c101112 */
[----:B0-----:R-:W-:Y:S01]  /*ad30*/  ISETP.LT.AND P4, PT, R10, UR4, !P0 ;  /* 0x000000040a007c0c */ /* 0x001fe2000c781270 */
[----:B------:R-:W0:Y:S01]  /*ad40*/  LDCU UR4, c[0x0][0x39c] ;  /* 0x00007380ff0477ac */ /* 0x000e220008000800 */
[----:B------:R-:W-:-:S02]  /*ad50*/  PRMT R10, R121, 0x9910, RZ ;  /* 0x00009910790a7816 */ /* 0x000fc400000000ff */
[C---:B-----5:R-:W-:Y:S02]  /*ad60*/  IADD3 R8, P2, PT, R11.reuse, R0, RZ ;  /* 0x000000000b087210 */ /* 0x060fe40007f5e0ff */
[----:B--2---:R-:W-:Y:S02]  /*ad70*/  SHF.R.S32.HI R3, RZ, 0x8, R10 ;  /* 0x00000008ff037819 */ /* 0x004fe4000001140a */
[C---:B------:R-:W-:Y:S01]  /*ad80*/  LEA.HI.X.SX32 R9, R11.reuse, R2, 0x1, P2 ;  /* 0x000000020b097211 */ /* 0x040fe200010f0eff */
[----:B------:R-:W-:Y:S01]  /*ad90*/  VIADD R11, R11, UR5 ;  /* 0x000000050b0b7c36 */ /* 0x000fe20008000000 */
[----:B------:R-:W-:Y:S02]  /*ada0*/  F2FP.SATFINITE.E4M3.F32.PACK_AB_MERGE_C R123, R123, R122, RZ ;  /* 0x0000007a7b7b723e */ /* 0x000fe400048070ff */
[----:B-1----:R-:W-:Y:S01]  /*adb0*/  LOP3.LUT R6, R145, 0x7a, RZ, 0xfc, !PT ;  /* 0x0000007a91067812 */ /* 0x002fe200078efcff */
[----:B------:R1:W-:Y:S01]  /*adc0*/  @P5 STG.E.U8 desc[UR18][R8.64], R3 ;  /* 0x0000000308005986 */ /* 0x0003e2000c101112 */
[----:B------:R-:W-:-:S02]  /*add0*/  IADD3 R4, P5, PT, R11, R0, RZ ;  /* 0x000000000b047210 */ /* 0x000fc40007fbe0ff */
[----:B------:R-:W-:Y:S01]  /*ade0*/  ISETP.LT.AND P2, PT, R13, UR6, !P0 ;  /* 0x000000060d007c0c */ /* 0x000fe2000c741270 */
[----:B------:R-:W2:Y:S01]  /*adf0*/  LDCU UR6, c[0x0][0x39c] ;  /* 0x00007380ff0677ac */ /* 0x000ea20008000800 */
[C---:B------:R-:W-:Y:S01]  /*ae00*/  LEA.HI.X.SX32 R5, R11.reuse, R2, 0x1, P5 ;  /* 0x000000020b057211 */ /* 0x040fe200028f0eff */
[----:B------:R-:W-:Y:S01]  /*ae10*/  VIADD R11, R11, UR5 ;  /* 0x000000050b0b7c36 */ /* 0x000fe20008000000 */
[----:B0-----:R-:W-:Y:S01]  /*ae20*/  ISETP.LT.AND P5, PT, R6, UR4, !P0 ;  /* 0x0000000406007c0c */ /* 0x001fe2000c7a1270 */
[----:B------:R-:W0:Y:S01]  /*ae30*/  LDCU UR4, c[0x0][0x39c] ;  /* 0x00007380ff0477ac */ /* 0x000e220008000800 */
[----:B------:R-:W-:Y:S01]  /*ae40*/  PRMT R13, R123, 0x9910, RZ ;  /* 0x000099107b0d7816 */ /* 0x000fe200000000ff */
[----:B------:R5:W-:Y:S01]  /*ae50*/  @P3 STG.E.U8 desc[UR18][R4.64], R123 ;  /* 0x0000007b04003986 */ /* 0x000be2000c101112 */
[C---:B------:R-:W-:Y:S01]  /*ae60*/  IADD3 R6, P3, PT, R11.reuse, R0, RZ ;  /* 0x000000000b067210 */ /* 0x040fe20007f7e0ff */
[----:B-1----:R-:W-:Y:S01]  /*ae70*/  VIADD R3, R11, UR5 ;  /* 0x000000050b037c36 */ /* 0x002fe20008000000 */
[----:B------:R-:W-:-:S02]  /*ae80*/  SHF.R.S32.HI R13, RZ, 0x8, R13 ;  /* 0x00000008ff0d7819 */ /* 0x000fc4000001140d */
[----:B------:R-:W-:Y:S02]  /*ae90*/  LEA.HI.X.SX32 R7, R11, R2, 0x1, P3 ;  /* 0x000000020b077211 */ /* 0x000fe400018f0eff */
        /* <DEDUP_REMOVED lines=8> */
[----:B--2---:R-:W-:Y:S01]  /*af20*/  ISETP.LT.AND P4, PT, R11, UR6, !P0 ;  /* 0x000000060b007c0c */ /* 0x004fe2000c781270 */
[C---:B------:R-:W-:Y:S01]  /*af30*/  VIADD R11, R3.reuse, UR5 ;  /* 0x00000005030b7c36 */ /* 0x040fe20008000000 */
[----:B-----5:R-:W-:Y:S01]  /*af40*/  IADD3 R4, P2, PT, R3, R0, RZ ;  /* 0x0000000003047210 */ /* 0x020fe20007f5e0ff */
[----:B------:R-:W2:Y:S01]  /*af50*/  LDCU UR6, c[0x0][0x39c] ;  /* 0x00007380ff0677ac */ /* 0x000ea20008000800 */
[----:B---3--:R-:W-:-:S02]  /*af60*/  ISETP.LT.AND P6, PT, R12, UR7, !P0 ;  /* 0x000000070c007c0c */ /* 0x008fc4000c7c1270 */
[----:B------:R-:W-:Y:S01]  /*af70*/  LEA.HI.X.SX32 R5, R3, R2, 0x1, P2 ;  /* 0x0000000203057211 */ /* 0x000fe200010f0eff */
[----:B------:R-:W-:Y:S01]  /*af80*/  VIADD R3, R11, UR5 ;  /* 0x000000050b037c36 */ /* 0x000fe20008000000 */
[----:B------:R-:W-:Y:S02]  /*af90*/  PRMT R19, R125, 0x9910, RZ ;  /* 0x000099107d137816 */ /* 0x000fe400000000ff */
[----:B------:R-:W-:Y:S01]  /*afa0*/  LOP3.LUT R10, R145, 0x7c, RZ, 0xfc, !PT ;  /* 0x0000007c910a7812 */ /* 0x000fe200078efcff */
[----:B-1----:R-:W-:Y:S01]  /*afb0*/  VIADD R13, R3, UR5 ;  /* 0x00000005030d7c36 */ /* 0x002fe20008000000 */
[----:B------:R-:W-:Y:S02]  /*afc0*/  SHF.R.S32.HI R19, RZ, 0x8, R19 ;  /* 0x00000008ff137819 */ /* 0x000fe40000011413 */
[----:B0-----:R-:W-:Y:S01]  /*afd0*/  ISETP.LT.AND P3, PT, R10, UR4, !P0 ;  /* 0x000000040a007c0c */ /* 0x001fe2000c761270 */
[----:B------:R-:W-:Y:S01]  /*afe0*/  VIADD R15, R13, UR5 ;  /* 0x000000050d0f7c36 */ /* 0x000fe20008000000 */
[----:B------:R-:W0:Y:S01]  /*aff0*/  LDCU UR4, c[0x0][0x39c] ;  /* 0x00007380ff0477ac */ /* 0x000e220008000800 */
[----:B------:R1:W-:Y:S01]  /*b000*/  @P6 STG.E.U8 desc[UR18][R4.64], R19 ;  /* 0x0000001304006986 */ /* 0x0003e2000c101112 */
[-C--:B------:R-:W-:Y:S01]  /*b010*/  IADD3 R6, P2, PT, R11, R0.reuse, RZ ;  /* 0x000000000b067210 */ /* 0x080fe20007f5e0ff */
[----:B------:R-:W-:Y:S01]  /*b020*/  VIADD R17, R15, UR5 ;  /* 0x000000050f117c36 */ /* 0x000fe20008000000 */
[----:B------:R-:W-:-:S02]  /*b030*/  IADD3 R8, P6, PT, R3, R0, RZ ;  /* 0x0000000003087210 */ /* 0x000fc40007fde0ff */
[-C--:B------:R-:W-:Y:S02]  /*b040*/  LEA.HI.X.SX32 R7, R11, R2.reuse, 0x1, P2 ;  /* 0x000000020b077211 */ /* 0x080fe400010f0eff */
[----:B------:R-:W-:Y:S01]  /*b050*/  LEA.HI.X.SX32 R9, R3, R2, 0x1, P6 ;  /* 0x0000000203097211 */ /* 0x000fe200030f0eff */
[----:B------:R-:W-:Y:S01]  /*b060*/  VIADD R3, R17, UR5 ;  /* 0x0000000511037c36 */ /* 0x000fe20008000000 */
[-C--:B------:R-:W-:Y:S02]  /*b070*/  IADD3 R10, P2, PT, R13, R0.reuse, RZ ;  /* 0x000000000d0a7210 */ /* 0x080fe40007f5e0ff */
[----:B------:R-:W-:Y:S02]  /*b080*/  IADD3 R12, P6, PT, R15, R0, RZ ;  /* 0x000000000f0c7210 */ /* 0x000fe40007fde0ff */
[----:B------:R-:W-:Y:S02]  /*b090*/  F2FP.SATFINITE.E4M3.F32.PACK_AB_MERGE_C R127, R127, R126, RZ ;  /* 0x0000007e7f7f723e */ /* 0x000fe400048070ff */
[----:B------:R-:W-:-:S02]  /*b0a0*/  LEA.HI.X.SX32 R11, R13, R2, 0x1, P2 ;  /* 0x000000020d0b7211 */ /* 0x000fc400010f0eff */
[----:B------:R-:W-:Y:S01]  /*b0b0*/  LEA.HI.X.SX32 R13, R15, R2, 0x1, P6 ;  /* 0x000000020f0d7211 */ /* 0x000fe200030f0eff */
[----:B------:R3:W-:Y:S01]  /*b0c0*/  @P5 STG.E.U8 desc[UR18][R6.64], R127 ;  /* 0x0000007f06005986 */ /* 0x0007e2000c101112 */
[----:B------:R-:W-:Y:S02]  /*b0d0*/  IADD3 R14, P6, PT, R3, R0, RZ ;  /* 0x00000000030e7210 */ /* 0x000fe40007fde0ff */
[----:B------:R-:W-:Y:S02]  /*b0e0*/  LOP3.LUT R16, R145, 0x7d, RZ, 0xfc, !PT ;  /* 0x0000007d91107812 */ /* 0x000fe400078efcff */
[----:B-1----:R-:W-:Y:S02]  /*b0f0*/  PRMT R5, R127, 0x9910, RZ ;  /* 0x000099107f057816 */ /* 0x002fe400000000ff */
[----:B------:R-:W-:Y:S02]  /*b100*/  LOP3.LUT R145, R145, 0x7e, RZ, 0xfc, !PT ;  /* 0x0000007e91917812 */ /* 0x000fe400078efcff */
[----:B------:R-:W-:Y:S01]  /*b110*/  LEA.HI.X.SX32 R15, R3, R2, 0x1, P6 ;  /* 0x00000002030f7211 */ /* 0x000fe200030f0eff */
[----:B------:R-:W-:Y:S01]  /*b120*/  IMAD.MOV.U32 R3, RZ, RZ, R5 ;  /* 0x000000ffff037224 */ /* 0x000fe200078e0005 */
[----:B------:R-:W-:-:S02]  /*b130*/  IADD3 R4, P6, PT, R17, R0, RZ ;  /* 0x0000000011047210 */ /* 0x000fc40007fde0ff */
[----:B0-----:R-:W-:Y:S02]  /*b140*/  ISETP.LT.AND P2, PT, R16, UR4, !P0 ;  /* 0x0000000410007c0c */ /* 0x001fe4000c741270 */
[----:B------:R-:W-:Y:S02]  /*b150*/  F2FP.SATFINITE.E4M3.F32.PACK_AB_MERGE_C R129, R129, R128, RZ ;  /* 0x000000808181723e */ /* 0x000fe400048070ff */
[----:B--2---:R-:W-:Y:S02]  /*b160*/  ISETP.LT.AND P0, PT, R145, UR6, !P0 ;  /* 0x0000000691007c0c */ /* 0x004fe4000c701270 */
[----:B------:R-:W-:Y:S02]  /*b170*/  F2FP.SATFINITE.E4M3.F32.PACK_AB_MERGE_C R131, R131, R130, RZ ;  /* 0x000000828383723e */ /* 0x000fe400048070ff */
[----:B------:R-:W-:Y:S02]  /*b180*/  LEA.HI.X.SX32 R5, R17, R2, 0x1, P6 ;  /* 0x0000000211057211 */ /* 0x000fe400030f0eff */
[----:B------:R-:W-:-:S02]  /*b190*/  PRMT R17, R129, 0x9910, RZ ;  /* 0x0000991081117816 */ /* 0x000fc400000000ff */
[----:B------:R-:W-:Y:S02]  /*b1a0*/  SHF.R.S32.HI R3, RZ, 0x8, R3 ;  /* 0x00000008ff037819 */ /* 0x000fe40000011403 */
[----:B------:R-:W-:Y:S02]  /*b1b0*/  PRMT R19, R131, 0x9910, RZ ;  /* 0x0000991083137816 */ /* 0x000fe400000000ff */
[----:B------:R-:W-:Y:S01]  /*b1c0*/  SHF.R.S32.HI R17, RZ, 0x8, R17 ;  /* 0x00000008ff117819 */ /* 0x000fe20000011411 */
[----:B------:R3:W-:Y:S01]  /*b1d0*/  @P4 STG.E.U8 desc[UR18][R8.64], R3 ;  /* 0x0000000308004986 */ /* 0x0007e2000c101112 */
[----:B------:R-:W-:-:S03]  /*b1e0*/  SHF.R.S32.HI R19, RZ, 0x8, R19 ;  /* 0x00000008ff137819 */ /* 0x000fc60000011413 */
[----:B------:R3:W-:Y:S04]  /*b1f0*/  @P3 STG.E.U8 desc[UR18][R10.64], R129 ;  /* 0x000000810a003986 */ /* 0x0007e8000c101112 */
[----:B------:R3:W-:Y:S04]  /*b200*/  @P2 STG.E.U8 desc[UR18][R12.64], R17 ;  /* 0x000000110c002986 */ /* 0x0007e8000c101112 */
[----:B------:R3:W-:Y:S04]  /*b210*/  @P0 STG.E.U8 desc[UR18][R4.64], R131 ;  /* 0x0000008304000986 */ /* 0x0007e8000c101112 */
[----:B------:R3:W-:Y:S01]  /*b220*/  @P1 STG.E.U8 desc[UR18][R14.64], R19 ;  /* 0x000000130e001986 */ /* 0x0007e2000c101112 */
[----:B----4-:R-:W-:Y:S06]  /*b230*/  BAR.SYNC.DEFER_BLOCKING 0x0 ;  /* 0x0000000000007b1d */ /* 0x010fec0000010000 */
[----:B------:R-:W-:Y:S05]  /*b240*/  BRA.U UP0, `(.L_x_13) ;  /* 0x0000000100a07547 */ /* 0x000fea000b800000 */
[----:B------:R-:W0:Y:S01]  /*b250*/  S2UR UR5, SR_CgaCtaId ;  /* 0x00000000000579c3 */ /* 0x000e220000008800 */
[----:B------:R-:W-:Y:S01]  /*b260*/  NOP ;  /* 0x0000000000007918 */ /* 0x000fe20000000000 */
[----:B------:R-:W-:Y:S01]  /*b270*/  UMOV UR4, 0x50 ;  /* 0x0000005000047882 */ /* 0x000fe20000000000 */
[----:B------:R-:W-:Y:S02]  /*b280*/  IMAD.U32 R0, RZ, RZ, UR17 ;  /* 0x00000011ff007e24 */ /* 0x000fe4000f8e00ff */
[----:B---3--:R-:W-:Y:S02]  /*b290*/  IMAD.MOV.U32 R3, RZ, RZ, 0xf ;  /* 0x0000000fff037424 */ /* 0x008fe400078e00ff */
[----:B------:R-:W-:Y:S01]  /*b2a0*/  IMAD.MOV.U32 R7, RZ, RZ, 0x1 ;  /* 0x00000001ff077424 */ /* 0x000fe200078e00ff */
[----:B------:R-:W-:-:S04]  /*b2b0*/  LOP3.LUT R0, R0, 0xffff, RZ, 0xc0, !PT ;  /* 0x0000ffff00007812 */ /* 0x000fc800078ec0ff */
[----:B------:R-:W-:-:S05]  /*b2c0*/  SHF.R.U32.HI R0, RZ, 0x5, R0 ;  /* 0x00000005ff007819 */ /* 0x000fca0000011600 */
[----:B------:R-:W-:Y:S01]  /*b2d0*/  VIADD R2, R0, 0x10 ;  /* 0x0000001000027836 */ /* 0x000fe20000000000 */
[----:B------:R-:W-:Y:S01]  /*b2e0*/  SHF.L.U32 R0, R3, R0, RZ ;  /* 0x0000000003007219 */ /* 0x000fe200000006ff */
[----:B0-----:R-:W-:-:S03]  /*b2f0*/  ULEA UR6, UR5, UR4, 0x18 ;  /* 0x0000000405067291 */ /* 0x001fc6000f8ec0ff */
[----:B------:R-:W-:-:S04]  /*b300*/  SHF.L.U32 R3, R7, R2, RZ ;  /* 0x0000000207037219 */ /* 0x000fc800000006ff */
[----:B------:R-:W-:Y:S02]  /*b310*/  LOP3.LUT R0, R3, R0, RZ, 0xfc, !PT ;  /* 0x0000000003007212 */ /* 0x000fe400078efcff */
[----:B------:R-:W0:Y:S02]  /*b320*/  LDS R5, [UR6] ;  /* 0x00000006ff057984 */ /* 0x000e240008000800 */
[C---:B------:R-:W-:Y:S02]  /*b330*/  LOP3.LUT R2, R0.reuse, 0xffff, RZ, 0xc0, !PT ;  /* 0x0000ffff00027812 */ /* 0x040fe400078ec0ff */
[----:B0-----:R-:W-:-:S04]  /*b340*/  LOP3.LUT R3, R0, 0xffff, R5, 0x80, !PT ;  /* 0x0000ffff00037812 */ /* 0x001fc800078e8005 */
[----:B------:R-:W-:-:S13]  /*b350*/  ISETP.NE.AND P0, PT, R3, R2, PT ;  /* 0x000000020300720c */ /* 0x000fda0003f05270 */
[----:B------:R-:W-:Y:S05]  /*b360*/  @P0 BRA `(.L_x_14) ;  /* 0x0000000000500947 */ /* 0x000fea0003800000 */
[----:B------:R-:W-:Y:S02]  /*b370*/  SHF.R.U32.HI R5, RZ, 0x10, R5 ;  /* 0x00000010ff057819 */ /* 0x000fe40000011605 */
[----:B------:R-:W-:-:S04]  /*b380*/  SHF.R.U32.HI R2, RZ, 0x10, R0 ;  /* 0x00000010ff027819 */ /* 0x000fc80000011600 */
[----:B------:R-:W-:-:S04]  /*b390*/  LOP3.LUT R5, R5, R2, RZ, 0xc0, !PT ;  /* 0x0000000205057212 */ /* 0x000fc800078ec0ff */
[----:B------:R-:W-:-:S13]  /*b3a0*/  ISETP.NE.AND P0, PT, R5, R2, PT ;  /* 0x000000020500720c */ /* 0x000fda0003f05270 */
[----:B------:R-:W-:Y:S05]  /*b3b0*/  @P0 BRA `(.L_x_15) ;  /* 0x0000000000300947 */ /* 0x000fea0003800000 */
[----:B------:R-:W-:Y:S01]  /*b3c0*/  R2UR UR4, R0 ;  /* 0x00000000000472ca */ /* 0x000fe200000e0000 */
[----:B------:R-:W-:Y:S01]  /*b3d0*/  VOTEU.ANY UR5, UPT, PT ;  /* 0x0000000000057886 */ /* 0x000fe200038e0100 */
[----:B------:R-:W0:Y:S01]  /*b3e0*/  S2R R0, SR_LANEID ;  /* 0x0000000000007919 */ /* 0x000e220000000000 */
[----:B------:R-:W-:-:S10]  /*b3f0*/  UFLO.U32 UR5, UR5 ;  /* 0x00000005000572bd */ /* 0x000fd400080e0000 */
[----:B------:R-:W-:-:S06]  /*b400*/  ULOP3.LUT UR4, URZ, UR4, URZ, 0x33, !UPT ;  /* 0x00000004ff047292 */ /* 0x000fcc000f8e33ff */
[----:B------:R-:W-:-:S04]  /*b410*/  IMAD.U32 R2, RZ, RZ, UR4 ;  /* 0x00000004ff027e24 */ /* 0x000fc8000f8e00ff */
[----:B------:R-:W1:Y:S02]  /*b420*/  REDUX UR7, R2 ;  /* 0x00000000020773c4 */ /* 0x000e640000000000 */
[----:B------:R2:W-:Y:S01]  /*b430*/  UTCATOMSWS.AND URZ, UR4 ;  /* 0x0000000400ff79e3 */ /* 0x0005e20008000000 */
[----:B0-----:R-:W-:Y:S01]  /*b440*/  ISETP.EQ.U32.AND P0, PT, R0, UR5, PT ;  /* 0x0000000500007c0c */ /* 0x001fe2000bf02070 */
[----:B-1----:R-:W-:-:S12]  /*b450*/  IMAD.U32 R0, RZ, RZ, UR7 ;  /* 0x00000007ff007e24 */ /* 0x002fd8000f8e00ff */
[----:B------:R2:W-:Y:S01]  /*b460*/  @P0 ATOMS.AND RZ, [UR6], R0 ;  /* 0x00000000ffff098c */ /* 0x0005e2000a800006 */
[----:B------:R-:W-:Y:S05]  /*b470*/  BRA `(.L_x_13) ;  /* 0x0000000000147947 */ /* 0x000fea0003800000 */
.L_x_15:
[----:B------:R-:W-:-:S07]  /*b480*/  MOV R2, 0xb4a0 ;  /* 0x0000b4a000027802 */ /* 0x000fce0000000f00 */
[----:B------:R-:W-:Y:S05]  /*b490*/  CALL.REL.NOINC `($__internal_0_$__cuda_sm10x_tcgen05_guardrail_trap_col_being_dealloced_not_returned_by_alloc) ;  /* 0x00000000002c7944 */ /* 0x000fea0003c00000 */
[----:B------:R-:W-:Y:S05]  /*b4a0*/  BRA `(.L_x_13) ;  /* 0x0000000000087947 */ /* 0x000fea0003800000 */
.L_x_14:
[----:B------:R-:W-:-:S07]  /*b4b0*/  MOV R2, 0xb4d0 ;  /* 0x0000b4d000027802 */ /* 0x000fce0000000f00 */
[----:B------:R-:W-:Y:S05]  /*b4c0*/  CALL.REL.NOINC `($__internal_2_$__cuda_sm10x_tcgen05_guardrail_trap_unallocated_columns_being_dealloced) ;  /* 0x0000000000387944 */ /* 0x000fea0003c00000 */
.L_x_13:
[----:B------:R-:W-:Y:S01]  /*b4d0*/  NOP ;  /* 0x0000000000007918 */ /* 0x000fe20000000000 */
[----:B--2---:R-:W-:Y:S05]  /*b4e0*/  EXIT ;  /* 0x000000000000794d */ /* 0x004fea0003800000 */
.L_x_8:
[----:B------:R-:W0:Y:S02]  /*b4f0*/  SYNCS.PHASECHK.TRANS64.TRYWAIT P4, [UR13], R125 ;  /* 0x0000007dff0075a7 */ /* 0x000e24000808110d */
[----:B0-----:R-:W-:Y:S05]  /*b500*/  @!P4 BRA `(.L_x_8) ;  /* 0xfffffffc00f8c947 */ /* 0x001fea000383ffff */
[----:B------:R-:W-:Y:S05]  /*b510*/  BRA `(.L_x_16) ;  /* 0xffffff9800d87947 */ /* 0x000fea000383ffff */
.L_x_12:
[----:B------:R-:W0:Y:S02]  /*b520*/  SYNCS.PHASECHK.TRANS64.TRYWAIT P0, [UR13], R2 ;  /* 0x00000002ff0075a7 */ /* 0x000e24000800110d */
[----:B0-----:R-:W-:Y:S05]  /*b530*/  @!P0 BRA `(.L_x_12) ;  /* 0xfffffffc00f88947 */ /* 0x001fea000383ffff */
[----:B------:R-:W-:Y:S05]  /*b540*/  BRA `(.L_x_11) ;  /* 0xffffffb400f07947 */ /* 0x000fea000383ffff */
        .weak           $__internal_0_$__cuda_sm10x_tcgen05_guardrail_trap_col_being_dealloced_not_returned_by_alloc
        .type           $__internal_0_$__cuda_sm10x_tcgen05_guardrail_trap_col_being_dealloced_not_returned_by_alloc,@function
        .size           $__internal_0_$__cuda_sm10x_tcgen05_guardrail_trap_col_being_dealloced_not_returned_by_alloc,($__internal_1_$__cuda_sm10x_tcgen05_guardrail_trap_phase_invalid_during_alloc - $__internal_0_$__cuda_sm10x_tcgen05_guardrail_trap_col_being_dealloced_not_returned_by_alloc)
$__internal_0_$__cuda_sm10x_tcgen05_guardrail_trap_col_being_dealloced_not_returned_by_alloc:
[----:B------:R-:W-:Y:S05]  /*b550*/  BPT.TRAP 0x1 ;  /* 0x000000040000795c */ /* 0x000fea0000300000 */
[----:B------:R-:W-:-:S04]  /*b560*/  IMAD.MOV.U32 R3, RZ, RZ, 0x0 ;  /* 0x00000000ff037424 */ /* 0x000fc800078e00ff */
[----:B------:R-:W-:Y:S05]  /*b570*/  RET.REL.NODEC R2 `(matmul_kernel) ;  /* 0xffffff4802a07950 */ /* 0x000fea0003c3ffff */
        .weak           $__internal_1_$__cuda_sm10x_tcgen05_guardrail_trap_phase_invalid_during_alloc
        .type           $__internal_1_$__cuda_sm10x_tcgen05_guardrail_trap_phase_invalid_during_alloc,@function
        .size           $__internal_1_$__cuda_sm10x_tcgen05_guardrail_trap_phase_invalid_during_alloc,($__internal_2_$__cuda_sm10x_tcgen05_guardrail_trap_unallocated_columns_being_dealloced - $__internal_1_$__cuda_sm10x_tcgen05_guardrail_trap_phase_invalid_during_alloc)
$__internal_1_$__cuda_sm10x_tcgen05_guardrail_trap_phase_invalid_during_alloc:
[----:B------:R-:W-:Y:S05]  /*b580*/  BPT.TRAP 0x1 ;  /* 0x000000040000795c */ /* 0x000fea0000300000 */
[----:B------:R-:W-:-:S04]  /*b590*/  IMAD.MOV.U32 R3, RZ, RZ, 0x0 ;  /* 0x00000000ff037424 */ /* 0x000fc800078e00ff */
[----:B------:R-:W-:Y:S05]  /*b5a0*/  RET.REL.NODEC R2 `(matmul_kernel) ;  /* 0xffffff4802947950 */ /* 0x000fea0003c3ffff */
        .weak           $__internal_2_$__cuda_sm10x_tcgen05_guardrail_trap_unallocated_columns_being_dealloced
        .type           $__internal_2_$__cuda_sm10x_tcgen05_guardrail_trap_unallocated_columns_being_dealloced,@function
        .size           $__internal_2_$__cuda_sm10x_tcgen05_guardrail_trap_unallocated_columns_being_dealloced,(.L_x_20 - $__internal_2_$__cuda_sm10x_tcgen05_guardrail_trap_unallocated_columns_being_dealloced)
$__internal_2_$__cuda_sm10x_tcgen05_guardrail_trap_unallocated_columns_being_dealloced:
[----:B------:R-:W-:Y:S05]  /*b5b0*/  BPT.TRAP 0x1 ;  /* 0x000000040000795c */ /* 0x000fea0000300000 */
[----:B------:R-:W-:-:S04]  /*b5c0*/  IMAD.MOV.U32 R3, RZ, RZ, 0x0 ;  /* 0x00000000ff037424 */ /* 0x000fc800078e00ff */
[----:B------:R-:W-:Y:S05]  /*b5d0*/  RET.REL.NODEC R2 `(matmul_kernel) ;  /* 0xffffff4802887950 */ /* 0x000fea0003c3ffff */
.L_x_17:
[----:B------:R-:W-:-:S00]  /*b5e0*/  BRA `(.L_x_17) ;  /* 0xfffffffc00fc7947 */ /* 0x000fc0000383ffff */
[----:B------:R-:W-:-:S00]  /*b5f0*/  NOP ;  /* 0x0000000000007918 */ /* 0x000fc00000000000 */
        /* <DEDUP_REMOVED lines=8> */
.L_x_20:


//--------------------- .nv.shared.matmul_kernel  --------------------------
	.section	.nv.shared.matmul_kernel,"aw",@nobits
	.sectionflags	@""
	.align	16
	.zero		1024


//--------------------- .nv.shared.reserved.0     --------------------------
	.section	.nv.shared.reserved.0,"aw",@nobits
	.align	8
	.weak		__nv_reservedSMEM_offset_0_alias
	.size		__nv_reservedSMEM_offset_0_alias, 0, 64
	.other		__nv_reservedSMEM_offset_0_alias,@"STO_CUDA_RESERVED_SHARED STV_DEFAULT"
__nv_reservedSMEM_offset_0_alias:
	.zero		0
.nv.shared.reserved.0:
	.zero		64
	.weak		__nv_reservedSMEM_allocation_phase
	.type		__nv_reservedSMEM_allocation_phase,@object
	.size		__nv_reservedSMEM_allocation_phase,(.L_0 - __nv_reservedSMEM_allocation_phase)
__nv_reservedSMEM_allocation_phase:
	.zero		1
.L_0:
	.zero		7
	.weak		__nv_reservedSMEM_devtool_atexit_pc
	.type		__nv_reservedSMEM_devtool_atexit_pc,@object
	.size		__nv_reservedSMEM_devtool_atexit_pc,(__nv_reservedSMEM_allocation_mask - __nv_reservedSMEM_devtool_atexit_pc)
__nv_reservedSMEM_devtool_atexit_pc:
	.zero		8
	.weak		__nv_reservedSMEM_allocation_mask
	.type		__nv_reservedSMEM_allocation_mask,@object
	.size		__nv_reservedSMEM_allocation_mask,(.L_2 - __nv_reservedSMEM_allocation_mask)
__nv_reservedSMEM_allocation_mask:
	.zero		4
.L_2:


//--------------------- .nv.constant0.matmul_kernel --------------------------
	.section	.nv.constant0.matmul_kernel,"a",@progbits
	.sectionflags	@""
	.align	4
.nv.constant0.matmul_kernel:
	.zero		976


//--------------------- SYMBOLS --------------------------

	.type		.nv.reservedSmem.offset0,@object
	.size		.nv.reservedSmem.offset0,0x4
	.type		.nv.reservedSmem.cap,@object
	.size		.nv.reservedSmem.cap,0x4
